	.target	sm_100a

	.elftype	@"ET_EXEC"


//--------------------- .note.nv.tkinfo           --------------------------
	.section	.note.nv.tkinfo,"",@"SHT_NOTE"
	.sectionflags	@"SHF_NOTE_NV_TKINFO"
	.tkinfo
        /*0018*/ 	.word	0x00000002
        /*0030*/ 	.string	""
        /*0030*/ 	.string	"ptxas"
        /*0030*/ 	.string	"Cuda compilation tools, release 13.0, V13.0.88"
        /*0030*/ 	.string	"Build cuda_13.0.r13.0/compiler.36424714_0"
        /*0030*/ 	.string	"-arch sm_100a -m 64 "



//--------------------- .note.nv.cuinfo           --------------------------
	.section	.note.nv.cuinfo,"",@"SHT_NOTE"
	.sectionflags	@"SHF_NOTE_NV_CUINFO"
        /*0018*/ 	.short	0x0002
        /*001a*/ 	.short	0x0064
        /*001c*/ 	.short	0x0082
	.zero		2


//--------------------- .nv.info                  --------------------------
	.section	.nv.info,"",@"SHT_CUDA_INFO"
	.align	4


	//----- nvinfo : EIATTR_REGCOUNT
	.align		4
        /*0000*/ 	.byte	0x04, 0x2f
        /*0002*/ 	.short	(.L_19 - .L_18)
	.align		4
.L_18:
        /*0004*/ 	.word	index@(_ZN7cutlass13device_kernelINS_4gemm6kernel13GemmUniversalIN4cute5tupleIJiiiiEEENS1_10collective13CollectiveMmaINS1_35MainloopSm100TmaUmmaWarpSpecializedILi6ELi2ELi2ENS5_IJNS4_1CILi1EEESB_SB_EEEEENS5_IJNSA_ILi128EEENSA_ILi256EEENSA_ILi32EEEEEENS_10bfloat16_tENS5_IJSB_llEEESI_NS5_IJlSB_lEEENS4_8TiledMMAINS4_8MMA_AtomIJNS4_20SM100_MMA_F16BF16_SSISI_SI_fLi128ELi256ELNS4_4UMMA5MajorE1ELSP_0ELNSO_7ScaleInE0ELSQ_0EEEEEENS4_6LayoutISC_NS5_IJNSA_ILi0EEESU_SU_EEEEENS5_IJNS4_10UnderscoreESX_SX_EEEEENS4_13SM90_TMA_LOADENS4_14ComposedLayoutINS4_7SwizzleILi3ELi4ELi3EEENS4_18smem_ptr_flag_bitsILi16EEENST_INS5_IJNSA_ILi64EEENSA_ILi8EEEEEENS5_IJSB_S16_EEEEEEEvNS4_8identityES10_NS11_INS12_ILi2ELi4ELi3EEES15_NST_INS5_IJS17_SG_EEENS5_IJSG_SB_EEEEEEEvS1C_EENS_8epilogue10collective18CollectiveEpilogueINS1J_23Sm100TmaWarpSpecializedILi4ELi2ELi64ELb1ELb0EEEJSH_NS5_IJNST_ISE_SB_EENST_IS16_SB_EEEEESI_SK_SI_SK_NS1J_6fusion15FusionCallbacksIS1N_NS1R_17LinearCombinationISI_fSI_fLNS_15FloatRoundStyleE2EEESH_S1Q_JEEENS4_5SM1004TMEM4LOAD26SM100_TMEM_LOAD_32dp32b64xES10_NS11_IS13_S15_NST_INS5_IJS17_S16_EEENS5_IJS16_SB_EEEEEEENS4_39AutoVectorizingCopyWithAssumedAlignmentILi128EEENS4_14SM90_TMA_STOREES24_S26_S26_EEEvvEEEEvNT_6ParamsE)
        /*0008*/ 	.word	0x000000b9


	//----- nvinfo : EIATTR_FRAME_SIZE
	.align		4
.L_19:
        /*000c*/ 	.byte	0x04, 0x11
        /*000e*/ 	.short	(.L_21 - .L_20)
	.align		4
.L_20:
        /*0010*/ 	.word	index@($__internal_2_$__cuda_sm10x_tcgen05_guardrail_trap_unallocated_columns_being_dealloced)
        /*0014*/ 	.word	0x00000000


	//----- nvinfo : EIATTR_FRAME_SIZE
	.align		4
.L_21:
        /*0018*/ 	.byte	0x04, 0x11
        /*001a*/ 	.short	(.L_23 - .L_22)
	.align		4
.L_22:
        /*001c*/ 	.word	index@($__internal_1_$__cuda_sm10x_tcgen05_guardrail_trap_phase_invalid_during_alloc)
        /*0020*/ 	.word	0x00000000


	//----- nvinfo : EIATTR_FRAME_SIZE
	.align		4
.L_23:
        /*0024*/ 	.byte	0x04, 0x11
        /*0026*/ 	.short	(.L_25 - .L_24)
	.align		4
.L_24:
        /*0028*/ 	.word	index@($__internal_0_$__cuda_sm10x_tcgen05_guardrail_trap_col_being_dealloced_not_returned_by_alloc)
        /*002c*/ 	.word	0x00000000


	//----- nvinfo : EIATTR_FRAME_SIZE
	.align		4
.L_25:
        /*0030*/ 	.byte	0x04, 0x11
        /*0032*/ 	.short	(.L_27 - .L_26)
	.align		4
.L_26:
        /*0034*/ 	.word	index@(_ZN7cutlass13device_kernelINS_4gemm6kernel13GemmUniversalIN4cute5tupleIJiiiiEEENS1_10collective13CollectiveMmaINS1_35MainloopSm100TmaUmmaWarpSpecializedILi6ELi2ELi2ENS5_IJNS4_1CILi1EEESB_SB_EEEEENS5_IJNSA_ILi128EEENSA_ILi256EEENSA_ILi32EEEEEENS_10bfloat16_tENS5_IJSB_llEEESI_NS5_IJlSB_lEEENS4_8TiledMMAINS4_8MMA_AtomIJNS4_20SM100_MMA_F16BF16_SSISI_SI_fLi128ELi256ELNS4_4UMMA5MajorE1ELSP_0ELNSO_7ScaleInE0ELSQ_0EEEEEENS4_6LayoutISC_NS5_IJNSA_ILi0EEESU_SU_EEEEENS5_IJNS4_10UnderscoreESX_SX_EEEEENS4_13SM90_TMA_LOADENS4_14ComposedLayoutINS4_7SwizzleILi3ELi4ELi3EEENS4_18smem_ptr_flag_bitsILi16EEENST_INS5_IJNSA_ILi64EEENSA_ILi8EEEEEENS5_IJSB_S16_EEEEEEEvNS4_8identityES10_NS11_INS12_ILi2ELi4ELi3EEES15_NST_INS5_IJS17_SG_EEENS5_IJSG_SB_EEEEEEEvS1C_EENS_8epilogue10collective18CollectiveEpilogueINS1J_23Sm100TmaWarpSpecializedILi4ELi2ELi64ELb1ELb0EEEJSH_NS5_IJNST_ISE_SB_EENST_IS16_SB_EEEEESI_SK_SI_SK_NS1J_6fusion15FusionCallbacksIS1N_NS1R_17LinearCombinationISI_fSI_fLNS_15FloatRoundStyleE2EEESH_S1Q_JEEENS4_5SM1004TMEM4LOAD26SM100_TMEM_LOAD_32dp32b64xES10_NS11_IS13_S15_NST_INS5_IJS17_S16_EEENS5_IJS16_SB_EEEEEEENS4_39AutoVectorizingCopyWithAssumedAlignmentILi128EEENS4_14SM90_TMA_STOREES24_S26_S26_EEEvvEEEEvNT_6ParamsE)
        /*0038*/ 	.word	0x00000000


	//----- nvinfo : EIATTR_MIN_STACK_SIZE
	.align		4
.L_27:
        /*003c*/ 	.byte	0x04, 0x12
        /*003e*/ 	.short	(.L_29 - .L_28)
	.align		4
.L_28:
        /*0040*/ 	.word	index@(_ZN7cutlass13device_kernelINS_4gemm6kernel13GemmUniversalIN4cute5tupleIJiiiiEEENS1_10collective13CollectiveMmaINS1_35MainloopSm100TmaUmmaWarpSpecializedILi6ELi2ELi2ENS5_IJNS4_1CILi1EEESB_SB_EEEEENS5_IJNSA_ILi128EEENSA_ILi256EEENSA_ILi32EEEEEENS_10bfloat16_tENS5_IJSB_llEEESI_NS5_IJlSB_lEEENS4_8TiledMMAINS4_8MMA_AtomIJNS4_20SM100_MMA_F16BF16_SSISI_SI_fLi128ELi256ELNS4_4UMMA5MajorE1ELSP_0ELNSO_7ScaleInE0ELSQ_0EEEEEENS4_6LayoutISC_NS5_IJNSA_ILi0EEESU_SU_EEEEENS5_IJNS4_10UnderscoreESX_SX_EEEEENS4_13SM90_TMA_LOADENS4_14ComposedLayoutINS4_7SwizzleILi3ELi4ELi3EEENS4_18smem_ptr_flag_bitsILi16EEENST_INS5_IJNSA_ILi64EEENSA_ILi8EEEEEENS5_IJSB_S16_EEEEEEEvNS4_8identityES10_NS11_INS12_ILi2ELi4ELi3EEES15_NST_INS5_IJS17_SG_EEENS5_IJSG_SB_EEEEEEEvS1C_EENS_8epilogue10collective18CollectiveEpilogueINS1J_23Sm100TmaWarpSpecializedILi4ELi2ELi64ELb1ELb0EEEJSH_NS5_IJNST_ISE_SB_EENST_IS16_SB_EEEEESI_SK_SI_SK_NS1J_6fusion15FusionCallbacksIS1N_NS1R_17LinearCombinationISI_fSI_fLNS_15FloatRoundStyleE2EEESH_S1Q_JEEENS4_5SM1004TMEM4LOAD26SM100_TMEM_LOAD_32dp32b64xES10_NS11_IS13_S15_NST_INS5_IJS17_S16_EEENS5_IJS16_SB_EEEEEEENS4_39AutoVectorizingCopyWithAssumedAlignmentILi128EEENS4_14SM90_TMA_STOREES24_S26_S26_EEEvvEEEEvNT_6ParamsE)
        /*0044*/ 	.word	0x00000000
.L_29:


//--------------------- .nv.compat                --------------------------
	.section	.nv.compat,"",@"SHT_CUDA_COMPAT_INFO"
	.align	4
        /*0000*/ 	.byte	0x02, 0x09, 0x01, 0x00, 0x02, 0x02, 0x02, 0x00, 0x02, 0x05, 0x05, 0x00, 0x03, 0x07, 0x01, 0x01
        /*0010*/ 	.byte	0x02, 0x03, 0x01, 0x00, 0x02, 0x06, 0x01, 0x00, 0x04, 0x0b, 0x08, 0x00, 0x09, 0x00, 0x00, 0x00
        /*0020*/ 	.byte	0x00, 0x00, 0x00, 0x00


//--------------------- .nv.info._ZN7cutlass13device_kernelINS_4gemm6kernel13GemmUniversalIN4cute5tupleIJiiiiEEENS1_10collective13CollectiveMmaINS1_35MainloopSm100TmaUmmaWarpSpecializedILi6ELi2ELi2ENS5_IJNS4_1CILi1EEESB_SB_EEEEENS5_IJNSA_ILi128EEENSA_ILi256EEENSA_ILi32EEEEEENS_10bfloat16_tENS5_IJSB_llEEESI_NS5_IJlSB_lEEENS4_8TiledMMAINS4_8MMA_AtomIJNS4_20SM100_MMA_F16BF16_SSISI_SI_fLi128ELi256ELNS4_4UMMA5MajorE1ELSP_0ELNSO_7ScaleInE0ELSQ_0EEEEEENS4_6LayoutISC_NS5_IJNSA_ILi0EEESU_SU_EEEEENS5_IJNS4_10UnderscoreESX_SX_EEEEENS4_13SM90_TMA_LOADENS4_14ComposedLayoutINS4_7SwizzleILi3ELi4ELi3EEENS4_18smem_ptr_flag_bitsILi16EEENST_INS5_IJNSA_ILi64EEENSA_ILi8EEEEEENS5_IJSB_S16_EEEEEEEvNS4_8identityES10_NS11_INS12_ILi2ELi4ELi3EEES15_NST_INS5_IJS17_SG_EEENS5_IJSG_SB_EEEEEEEvS1C_EENS_8epilogue10collective18CollectiveEpilogueINS1J_23Sm100TmaWarpSpecializedILi4ELi2ELi64ELb1ELb0EEEJSH_NS5_IJNST_ISE_SB_EENST_IS16_SB_EEEEESI_SK_SI_SK_NS1J_6fusion15FusionCallbacksIS1N_NS1R_17LinearCombinationISI_fSI_fLNS_15FloatRoundStyleE2EEESH_S1Q_JEEENS4_5SM1004TMEM4LOAD26SM100_TMEM_LOAD_32dp32b64xES10_NS11_IS13_S15_NST_INS5_IJS17_S16_EEENS5_IJS16_SB_EEEEEEENS4_39AutoVectorizingCopyWithAssumedAlignmentILi128EEENS4_14SM90_TMA_STOREES24_S26_S26_EEEvvEEEEvNT_6ParamsE --------------------------
	.section	.nv.info._ZN7cutlass13device_kernelINS_4gemm6kernel13GemmUniversalIN4cute5tupleIJiiiiEEENS1_10collective13CollectiveMmaINS1_35MainloopSm100TmaUmmaWarpSpecializedILi6ELi2ELi2ENS5_IJNS4_1CILi1EEESB_SB_EEEEENS5_IJNSA_ILi128EEENSA_ILi256EEENSA_ILi32EEEEEENS_10bfloat16_tENS5_IJSB_llEEESI_NS5_IJlSB_lEEENS4_8TiledMMAINS4_8MMA_AtomIJNS4_20SM100_MMA_F16BF16_SSISI_SI_fLi128ELi256ELNS4_4UMMA5MajorE1ELSP_0ELNSO_7ScaleInE0ELSQ_0EEEEEENS4_6LayoutISC_NS5_IJNSA_ILi0EEESU_SU_EEEEENS5_IJNS4_10UnderscoreESX_SX_EEEEENS4_13SM90_TMA_LOADENS4_14ComposedLayoutINS4_7SwizzleILi3ELi4ELi3EEENS4_18smem_ptr_flag_bitsILi16EEENST_INS5_IJNSA_ILi64EEENSA_ILi8EEEEEENS5_IJSB_S16_EEEEEEEvNS4_8identityES10_NS11_INS12_ILi2ELi4ELi3EEES15_NST_INS5_IJS17_SG_EEENS5_IJSG_SB_EEEEEEEvS1C_EENS_8epilogue10collective18CollectiveEpilogueINS1J_23Sm100TmaWarpSpecializedILi4ELi2ELi64ELb1ELb0EEEJSH_NS5_IJNST_ISE_SB_EENST_IS16_SB_EEEEESI_SK_SI_SK_NS1J_6fusion15FusionCallbacksIS1N_NS1R_17LinearCombinationISI_fSI_fLNS_15FloatRoundStyleE2EEESH_S1Q_JEEENS4_5SM1004TMEM4LOAD26SM100_TMEM_LOAD_32dp32b64xES10_NS11_IS13_S15_NST_INS5_IJS17_S16_EEENS5_IJS16_SB_EEEEEEENS4_39AutoVectorizingCopyWithAssumedAlignmentILi128EEENS4_14SM90_TMA_STOREES24_S26_S26_EEEvvEEEEvNT_6ParamsE,"",@"SHT_CUDA_INFO"
	.sectionflags	@""
	.align	4


	//----- nvinfo : EIATTR_CUDA_API_VERSION
	.align		4
        /*0000*/ 	.byte	0x04, 0x37
        /*0002*/ 	.short	(.L_31 - .L_30)
.L_30:
        /*0004*/ 	.word	0x00000082


	//----- nvinfo : EIATTR_KPARAM_INFO
	.align		4
.L_31:
        /*0008*/ 	.byte	0x04, 0x17
        /*000a*/ 	.short	(.L_33 - .L_32)
.L_32:
        /*000c*/ 	.word	0x00000000
        /*0010*/ 	.short	0x0000
        /*0012*/ 	.short	0x0000
        /*0014*/ 	.byte	0x00, 0xf0, 0x01, 0x20


	//----- nvinfo : EIATTR_AT_ENTRY_FRAGMENTS
	.align		4
.L_33:
        /*0018*/ 	.byte	0x04, 0x4f
        /*001a*/ 	.short	(.L_35 - .L_34)


	//   ....[0]....
.L_34:
        /*001c*/ 	.word	0x00000006


	//----- nvinfo : EIATTR_RESERVED_SMEM_USED
	.align		4
.L_35:
        /*0020*/ 	.byte	0x01, 0x41
	.zero		2


	//----- nvinfo : EIATTR_SPARSE_MMA_MASK
	.align		4
        /*0024*/ 	.byte	0x03, 0x50
        /*0026*/ 	.short	0x0000


	//----- nvinfo : EIATTR_TCGEN05_1CTA_USED
	.align		4
        /*0028*/ 	.byte	0x01, 0x51
	.zero		2


	//----- nvinfo : EIATTR_MAXREG_COUNT
	.align		4
        /*002c*/ 	.byte	0x03, 0x1b
        /*002e*/ 	.short	0x00ff


	//----- nvinfo : EIATTR_NUM_BARRIERS
	.align		4
        /*0030*/ 	.byte	0x02, 0x4c
        /*0032*/ 	.byte	0x07
	.zero		1


	//----- nvinfo : EIATTR_EXTERNS
	.align		4
        /*0034*/ 	.byte	0x04, 0x0f
        /*0036*/ 	.short	(.L_37 - .L_36)


	//   ....[0]....
	.align		4
.L_36:
        /*0038*/ 	.word	index@(__assertfail)


	//----- nvinfo : EIATTR_MERCURY_ISA_VERSION
	.align		4
.L_37:
        /*003c*/ 	.byte	0x03, 0x5f
        /*003e*/ 	.short	0x0101


	//----- nvinfo : EIATTR_INT_WARP_WIDE_INSTR_OFFSETS
	.align		4
        /*0040*/ 	.byte	0x04, 0x31
        /*0042*/ 	.short	(.L_39 - .L_38)


	//   ....[0]....
.L_38:
        /*0044*/ 	.word	0x00001eb0


	//   ....[1]....
        /*0048*/ 	.word	0x00003820


	//   ....[2]....
        /*004c*/ 	.word	0x00003840


	//   ....[3]....
        /*0050*/ 	.word	0x00003870


	//   ....[4]....
        /*0054*/ 	.word	0x000041b0


	//   ....[5]....
        /*0058*/ 	.word	0x00004220


	//   ....[6]....
        /*005c*/ 	.word	0x00004300


	//   ....[7]....
        /*0060*/ 	.word	0x00004380


	//   ....[8]....
        /*0064*/ 	.word	0x00004490


	//   ....[9]....
        /*0068*/ 	.word	0x00004520


	//   ....[10]....
        /*006c*/ 	.word	0x00004700


	//   ....[11]....
        /*0070*/ 	.word	0x00004860


	//----- nvinfo : EIATTR_COOP_GROUP_MASK_REGIDS
	.align		4
.L_39:
        /*0074*/ 	.byte	0x04, 0x29
        /*0076*/ 	.short	(.L_41 - .L_40)


	//   ....[0]....
.L_40:
        /*0078*/ 	.word	0xffffffff


	//   ....[1]....
        /*007c*/ 	.word	0xffffffff


	//   ....[2]....
        /*0080*/ 	.word	0xffffffff


	//   ....[3]....
        /*0084*/ 	.word	0xffffffff


	//   ....[4]....
        /*0088*/ 	.word	0xffffffff


	//   ....[5]....
        /*008c*/ 	.word	0xffffffff


	//   ....[6]....
        /*0090*/ 	.word	0xffffffff


	//   ....[7]....
        /*0094*/ 	.word	0xffffffff


	//   ....[8]....
        /*0098*/ 	.word	0xffffffff


	//   ....[9]....
        /*009c*/ 	.word	0xffffffff


	//   ....[10]....
        /*00a0*/ 	.word	0xffffffff


	//   ....[11]....
        /*00a4*/ 	.word	0xffffffff


	//   ....[12]....
        /*00a8*/ 	.word	0xffffffff


	//----- nvinfo : EIATTR_COOP_GROUP_INSTR_OFFSETS
	.align		4
.L_41:
        /*00ac*/ 	.byte	0x04, 0x28
        /*00ae*/ 	.short	(.L_43 - .L_42)


	//   ....[0]....
.L_42:
        /*00b0*/ 	.word	0x00000090


	//   ....[1]....
        /*00b4*/ 	.word	0x000004d0


	//   ....[2]....
        /*00b8*/ 	.word	0x00000680


	//   ....[3]....
        /*00bc*/ 	.word	0x00000820


	//   ....[4]....
        /*00c0*/ 	.word	0x00000920


	//   ....[5]....
        /*00c4*/ 	.word	0x00000a90


	//   ....[6]....
        /*00c8*/ 	.word	0x00000bf0


	//   ....[7]....
        /*00cc*/ 	.word	0x00001d90


	//   ....[8]....
        /*00d0*/ 	.word	0x00002c90


	//   ....[9]....
        /*00d4*/ 	.word	0x00002ea0


	//   ....[10]....
        /*00d8*/ 	.word	0x00002ed0


	//   ....[11]....
        /*00dc*/ 	.word	0x00003700


	//   ....[12]....
        /*00e0*/ 	.word	0x00003930


	//----- nvinfo : EIATTR_VRC_CTA_INIT_COUNT
	.align		4
.L_43:
        /*00e4*/ 	.byte	0x02, 0x4a
        /*00e6*/ 	.byte	0x80
	.zero		1


	//----- nvinfo : EIATTR_SYSCALL_OFFSETS
	.align		4
        /*00e8*/ 	.byte	0x04, 0x46
        /*00ea*/ 	.short	(.L_45 - .L_44)


	//   ....[0]....
.L_44:
        /*00ec*/ 	.word	0x00005310


	//   ....[1]....
        /*00f0*/ 	.word	0x00005400


	//   ....[2]....
        /*00f4*/ 	.word	0x00005d80


	//   ....[3]....
        /*00f8*/ 	.word	0x000071d0


	//   ....[4]....
        /*00fc*/ 	.word	0x000085f0


	//   ....[5]....
        /*0100*/ 	.word	0x00009a00


	//----- nvinfo : EIATTR_MBARRIER_INSTR_OFFSETS
	.align		4
.L_45:
        /*0104*/ 	.byte	0x04, 0x39
        /*0106*/ 	.short	(.L_47 - .L_46)


	//   ....[0]....
.L_46:
        /*0108*/ 	.word	0x000005b0
        /*010c*/ 	.word	0x000000ff
        /*0110*/ 	.word	0x00000000
        /*0114*/ 	.short	0x0100
        /*0116*/ 	.byte	0x05
	.zero		1


	//   ....[1]....
        /*0118*/ 	.word	0x000005c0
        /*011c*/ 	.word	0x000000ff
        /*0120*/ 	.word	0x00000030
        /*0124*/ 	.short	0x0100
        /*0126*/ 	.byte	0x05
	.zero		1


	//   ....[2]....
        /*0128*/ 	.word	0x000005d0
        /*012c*/ 	.word	0x000000ff
        /*0130*/ 	.word	0x00000008
        /*0134*/ 	.short	0x0100
        /*0136*/ 	.byte	0x05
	.zero		1


	//   ....[3]....
        /*0138*/ 	.word	0x000005e0
        /*013c*/ 	.word	0x000000ff
        /*0140*/ 	.word	0x00000038
        /*0144*/ 	.short	0x0100
        /*0146*/ 	.byte	0x05
	.zero		1


	//   ....[4]....
        /*0148*/ 	.word	0x000005f0
        /*014c*/ 	.word	0x000000ff
        /*0150*/ 	.word	0x00000010
        /*0154*/ 	.short	0x0100
        /*0156*/ 	.byte	0x05
	.zero		1


	//   ....[5]....
        /*0158*/ 	.word	0x00000600
        /*015c*/ 	.word	0x000000ff
        /*0160*/ 	.word	0x00000040
        /*0164*/ 	.short	0x0100
        /*0166*/ 	.byte	0x05
	.zero		1


	//   ....[6]....
        /*0168*/ 	.word	0x00000610
        /*016c*/ 	.word	0x000000ff
        /*0170*/ 	.word	0x00000018
        /*0174*/ 	.short	0x0100
        /*0176*/ 	.byte	0x05
	.zero		1


	//   ....[7]....
        /*0178*/ 	.word	0x00000620
        /*017c*/ 	.word	0x000000ff
        /*0180*/ 	.word	0x00000048
        /*0184*/ 	.short	0x0100
        /*0186*/ 	.byte	0x05
	.zero		1


	//   ....[8]....
        /*0188*/ 	.word	0x00000630
        /*018c*/ 	.word	0x000000ff
        /*0190*/ 	.word	0x00000020
        /*0194*/ 	.short	0x0100
        /*0196*/ 	.byte	0x05
	.zero		1


	//   ....[9]....
        /*0198*/ 	.word	0x00000640
        /*019c*/ 	.word	0x000000ff
        /*01a0*/ 	.word	0x00000050
        /*01a4*/ 	.short	0x0100
        /*01a6*/ 	.byte	0x05
	.zero		1


	//   ....[10]....
        /*01a8*/ 	.word	0x00000650
        /*01ac*/ 	.word	0x000000ff
        /*01b0*/ 	.word	0x00000028
        /*01b4*/ 	.short	0x0100
        /*01b6*/ 	.byte	0x05
	.zero		1


	//   ....[11]....
        /*01b8*/ 	.word	0x00000660
        /*01bc*/ 	.word	0x000000ff
        /*01c0*/ 	.word	0x00000058
        /*01c4*/ 	.short	0x0100
        /*01c6*/ 	.byte	0x05
	.zero		1


	//   ....[12]....
        /*01c8*/ 	.word	0x00000790
        /*01cc*/ 	.word	0x000000ff
        /*01d0*/ 	.word	0x00000060
        /*01d4*/ 	.short	0x0100
        /*01d6*/ 	.byte	0x07
	.zero		1


	//   ....[13]....
        /*01d8*/ 	.word	0x000007a0
        /*01dc*/ 	.word	0x000000ff
        /*01e0*/ 	.word	0x00000080
        /*01e4*/ 	.short	0x0100
        /*01e6*/ 	.byte	0x07
	.zero		1


	//   ....[14]....
        /*01e8*/ 	.word	0x000007b0
        /*01ec*/ 	.word	0x000000ff
        /*01f0*/ 	.word	0x00000068
        /*01f4*/ 	.short	0x0100
        /*01f6*/ 	.byte	0x07
	.zero		1


	//   ....[15]....
        /*01f8*/ 	.word	0x000007c0
        /*01fc*/ 	.word	0x000000ff
        /*0200*/ 	.word	0x00000088
        /*0204*/ 	.short	0x0100
        /*0206*/ 	.byte	0x07
	.zero		1


	//   ....[16]....
        /*0208*/ 	.word	0x000007d0
        /*020c*/ 	.word	0x000000ff
        /*0210*/ 	.word	0x00000070
        /*0214*/ 	.short	0x0100
        /*0216*/ 	.byte	0x07
	.zero		1


	//   ....[17]....
        /*0218*/ 	.word	0x000007e0
        /*021c*/ 	.word	0x000000ff
        /*0220*/ 	.word	0x00000090
        /*0224*/ 	.short	0x0100
        /*0226*/ 	.byte	0x07
	.zero		1


	//   ....[18]....
        /*0228*/ 	.word	0x000007f0
        /*022c*/ 	.word	0x000000ff
        /*0230*/ 	.word	0x00000078
        /*0234*/ 	.short	0x0100
        /*0236*/ 	.byte	0x07
	.zero		1


	//   ....[19]....
        /*0238*/ 	.word	0x00000800
        /*023c*/ 	.word	0x000000ff
        /*0240*/ 	.word	0x00000098
        /*0244*/ 	.short	0x0100
        /*0246*/ 	.byte	0x07
	.zero		1


	//   ....[20]....
        /*0248*/ 	.word	0x000008f0
        /*024c*/ 	.word	0x000000ff
        /*0250*/ 	.word	0x000000a0
        /*0254*/ 	.short	0x0100
        /*0256*/ 	.byte	0x05
	.zero		1


	//   ....[21]....
        /*0258*/ 	.word	0x00000900
        /*025c*/ 	.word	0x000000ff
        /*0260*/ 	.word	0x000000a8
        /*0264*/ 	.short	0x0100
        /*0266*/ 	.byte	0x05
	.zero		1


	//   ....[22]....
        /*0268*/ 	.word	0x00000a40
        /*026c*/ 	.word	0x000000ff
        /*0270*/ 	.word	0x000000b0
        /*0274*/ 	.short	0x0100
        /*0276*/ 	.byte	0x05
	.zero		1


	//   ....[23]....
        /*0278*/ 	.word	0x00000a50
        /*027c*/ 	.word	0x000000ff
        /*0280*/ 	.word	0x000000c0
        /*0284*/ 	.short	0x0100
        /*0286*/ 	.byte	0x05
	.zero		1


	//   ....[24]....
        /*0288*/ 	.word	0x00000a60
        /*028c*/ 	.word	0x000000ff
        /*0290*/ 	.word	0x000000b8
        /*0294*/ 	.short	0x0100
        /*0296*/ 	.byte	0x05
	.zero		1


	//   ....[25]....
        /*0298*/ 	.word	0x00000a70
        /*029c*/ 	.word	0x000000ff
        /*02a0*/ 	.word	0x000000c8
        /*02a4*/ 	.short	0x0100
        /*02a6*/ 	.byte	0x05
	.zero		1


	//   ....[26]....
        /*02a8*/ 	.word	0x00000ba0
        /*02ac*/ 	.word	0x000000ff
        /*02b0*/ 	.word	0x000000d0
        /*02b4*/ 	.short	0x0100
        /*02b6*/ 	.byte	0x07
	.zero		1


	//   ....[27]....
        /*02b8*/ 	.word	0x00000bb0
        /*02bc*/ 	.word	0x000000ff
        /*02c0*/ 	.word	0x000000e0
        /*02c4*/ 	.short	0x0100
        /*02c6*/ 	.byte	0x07
	.zero		1


	//   ....[28]....
        /*02c8*/ 	.word	0x00000bc0
        /*02cc*/ 	.word	0x000000ff
        /*02d0*/ 	.word	0x000000d8
        /*02d4*/ 	.short	0x0100
        /*02d6*/ 	.byte	0x07
	.zero		1


	//   ....[29]....
        /*02d8*/ 	.word	0x00000bd0
        /*02dc*/ 	.word	0x000000ff
        /*02e0*/ 	.word	0x000000e8
        /*02e4*/ 	.short	0x0100
        /*02e6*/ 	.byte	0x07
	.zero		1


	//   ....[30]....
        /*02e8*/ 	.word	0x00000cc0
        /*02ec*/ 	.word	0x000000ff
        /*02f0*/ 	.word	0x000000f0
        /*02f4*/ 	.short	0x0100
        /*02f6*/ 	.byte	0x05
	.zero		1


	//   ....[31]....
        /*02f8*/ 	.word	0x00000cd0
        /*02fc*/ 	.word	0x000000ff
        /*0300*/ 	.word	0x00000100
        /*0304*/ 	.short	0x0100
        /*0306*/ 	.byte	0x05
	.zero		1


	//   ....[32]....
        /*0308*/ 	.word	0x00000ce0
        /*030c*/ 	.word	0x000000ff
        /*0310*/ 	.word	0x000000f8
        /*0314*/ 	.short	0x0100
        /*0316*/ 	.byte	0x05
	.zero		1


	//   ....[33]....
        /*0318*/ 	.word	0x00000cf0
        /*031c*/ 	.word	0x000000ff
        /*0320*/ 	.word	0x00000108
        /*0324*/ 	.short	0x0100
        /*0326*/ 	.byte	0x05
	.zero		1


	//   ....[34]....
        /*0328*/ 	.word	0x000015d0
        /*032c*/ 	.word	0x00000003
        /*0330*/ 	.word	0x00000100
        /*0334*/ 	.short	0x010a
        /*0336*/ 	.byte	0xff
	.zero		1


	//   ....[35]....
        /*0338*/ 	.word	0x00001600
        /*033c*/ 	.word	0x00000003
        /*0340*/ 	.word	0x000000f0
        /*0344*/ 	.short	0x0101
        /*0346*/ 	.byte	0xff
	.zero		1


	//   ....[36]....
        /*0348*/ 	.word	0x000016d0
        /*034c*/ 	.word	0x000000ff
        /*0350*/ 	.word	0x00000030
        /*0354*/ 	.short	0x010a
        /*0356*/ 	.byte	0x08
	.zero		1


	//   ....[37]....
        /*0358*/ 	.word	0x00001780
        /*035c*/ 	.word	0x000000ff
        /*0360*/ 	.word	0x00000030
        /*0364*/ 	.short	0x010a
        /*0366*/ 	.byte	0x21
	.zero		1


	//   ....[38]....
        /*0368*/ 	.word	0x000018d0
        /*036c*/ 	.word	0x000000ff
        /*0370*/ 	.word	0x00000030
        /*0374*/ 	.short	0x010a
        /*0376*/ 	.byte	0x08
	.zero		1


	//   ....[39]....
        /*0378*/ 	.word	0x00001a30
        /*037c*/ 	.word	0x000000ff
        /*0380*/ 	.word	0x000000a8
        /*0384*/ 	.short	0x0101
        /*0386*/ 	.byte	0x04
	.zero		1


	//   ....[40]....
        /*0388*/ 	.word	0x00001a50
        /*038c*/ 	.word	0x000000ff
        /*0390*/ 	.word	0x00000030
        /*0394*/ 	.short	0x010a
        /*0396*/ 	.byte	0x08
	.zero		1


	//   ....[41]....
        /*0398*/ 	.word	0x00001ae0
        /*039c*/ 	.word	0x000000ff
        /*03a0*/ 	.word	0x00000030
        /*03a4*/ 	.short	0x010a
        /*03a6*/ 	.byte	0x19
	.zero		1


	//   ....[42]....
        /*03a8*/ 	.word	0x00001c30
        /*03ac*/ 	.word	0x000000ff
        /*03b0*/ 	.word	0x00000030
        /*03b4*/ 	.short	0x010a
        /*03b6*/ 	.byte	0x08
	.zero		1


	//   ....[43]....
        /*03b8*/ 	.word	0x00001dc0
        /*03bc*/ 	.word	0x00000002
        /*03c0*/ 	.word	0x000000b0
        /*03c4*/ 	.short	0x010a
        /*03c6*/ 	.byte	0xff
	.zero		1


	//   ....[44]....
        /*03c8*/ 	.word	0x00001e80
        /*03cc*/ 	.word	0x00000002
        /*03d0*/ 	.word	0x00000000
        /*03d4*/ 	.short	0x0101
        /*03d6*/ 	.byte	0xff
	.zero		1


	//   ....[45]....
        /*03d8*/ 	.word	0x000023e0
        /*03dc*/ 	.word	0x000000ff
        /*03e0*/ 	.word	0x00000000
        /*03e4*/ 	.short	0x010a
        /*03e6*/ 	.byte	0x05
	.zero		1


	//   ....[46]....
        /*03e8*/ 	.word	0x00002470
        /*03ec*/ 	.word	0x000000ff
        /*03f0*/ 	.word	0x00000000
        /*03f4*/ 	.short	0x010a
        /*03f6*/ 	.byte	0x05
	.zero		1


	//   ....[47]....
        /*03f8*/ 	.word	0x00002500
        /*03fc*/ 	.word	0x000000ff
        /*0400*/ 	.word	0x00000000
        /*0404*/ 	.short	0x010a
        /*0406*/ 	.byte	0x05
	.zero		1


	//   ....[48]....
        /*0408*/ 	.word	0x00002590
        /*040c*/ 	.word	0x000000ff
        /*0410*/ 	.word	0x00000000
        /*0414*/ 	.short	0x010a
        /*0416*/ 	.byte	0x05
	.zero		1


	//   ....[49]....
        /*0418*/ 	.word	0x00002620
        /*041c*/ 	.word	0x000000ff
        /*0420*/ 	.word	0x00000000
        /*0424*/ 	.short	0x010a
        /*0426*/ 	.byte	0x05
	.zero		1


	//   ....[50]....
        /*0428*/ 	.word	0x000026c0
        /*042c*/ 	.word	0x00000000
        /*0430*/ 	.word	0x00000000
        /*0434*/ 	.short	0x010a
        /*0436*/ 	.byte	0xff
	.zero		1


	//   ....[51]....
        /*0438*/ 	.word	0x000027e0
        /*043c*/ 	.word	0x00000000
        /*0440*/ 	.word	0x000000f0
        /*0444*/ 	.short	0x010a
        /*0446*/ 	.byte	0xff
	.zero		1


	//   ....[52]....
        /*0448*/ 	.word	0x00002840
        /*044c*/ 	.word	0x00000004
        /*0450*/ 	.word	0x00000000
        /*0454*/ 	.short	0x0101
        /*0456*/ 	.byte	0xff
	.zero		1


	//   ....[53]....
        /*0458*/ 	.word	0x00002860
        /*045c*/ 	.word	0x000000ff
        /*0460*/ 	.word	0x000000c0
        /*0464*/ 	.short	0x010a
        /*0466*/ 	.byte	0x05
	.zero		1


	//   ....[54]....
        /*0468*/ 	.word	0x00002980
        /*046c*/ 	.word	0x00000000
        /*0470*/ 	.word	0x000000b0
        /*0474*/ 	.short	0x010a
        /*0476*/ 	.byte	0xff
	.zero		1


	//   ....[55]....
        /*0478*/ 	.word	0x00002a90
        /*047c*/ 	.word	0x00000000
        /*0480*/ 	.word	0x00000000
        /*0484*/ 	.short	0x0101
        /*0486*/ 	.byte	0xff
	.zero		1


	//   ....[56]....
        /*0488*/ 	.word	0x00002b20
        /*048c*/ 	.word	0x000000ff
        /*0490*/ 	.word	0x000000c0
        /*0494*/ 	.short	0x0106
        /*0496*/ 	.byte	0x05
	.zero		1


	//   ....[57]....
        /*0498*/ 	.word	0x00002b40
        /*049c*/ 	.word	0x000000ff
        /*04a0*/ 	.word	0x000000c0
        /*04a4*/ 	.short	0x010a
        /*04a6*/ 	.byte	0x05
	.zero		1


	//   ....[58]....
        /*04a8*/ 	.word	0x00002bd0
        /*04ac*/ 	.word	0x000000ff
        /*04b0*/ 	.word	0x000000c0
        /*04b4*/ 	.short	0x0106
        /*04b6*/ 	.byte	0x04
	.zero		1


	//   ....[59]....
        /*04b8*/ 	.word	0x00002c10
        /*04bc*/ 	.word	0x00000000
        /*04c0*/ 	.word	0x000000c0
        /*04c4*/ 	.short	0x010a
        /*04c6*/ 	.byte	0xff
	.zero		1


	//   ....[60]....
        /*04c8*/ 	.word	0x00003110
        /*04cc*/ 	.word	0x00000000
        /*04d0*/ 	.word	0x000000b0
        /*04d4*/ 	.short	0x010a
        /*04d6*/ 	.byte	0xff
	.zero		1


	//   ....[61]....
        /*04d8*/ 	.word	0x00003220
        /*04dc*/ 	.word	0x00000003
        /*04e0*/ 	.word	0x00000000
        /*04e4*/ 	.short	0x0101
        /*04e6*/ 	.byte	0xff
	.zero		1


	//   ....[62]....
        /*04e8*/ 	.word	0x00003230
        /*04ec*/ 	.word	0x000000ff
        /*04f0*/ 	.word	0x00000000
        /*04f4*/ 	.short	0x010a
        /*04f6*/ 	.byte	0x04
	.zero		1


	//   ....[63]....
        /*04f8*/ 	.word	0x00003250
        /*04fc*/ 	.word	0x000000ff
        /*0500*/ 	.word	0x000000e0
        /*0504*/ 	.short	0x010a
        /*0506*/ 	.byte	0x08
	.zero		1


	//   ....[64]....
        /*0508*/ 	.word	0x00003320
        /*050c*/ 	.word	0x000000ff
        /*0510*/ 	.word	0x00000000
        /*0514*/ 	.short	0x010a
        /*0516*/ 	.byte	0x07
	.zero		1


	//   ....[65]....
        /*0518*/ 	.word	0x00003460
        /*051c*/ 	.word	0x000000ff
        /*0520*/ 	.word	0x00000000
        /*0524*/ 	.short	0x010a
        /*0526*/ 	.byte	0x04
	.zero		1


	//   ....[66]....
        /*0528*/ 	.word	0x00003650
        /*052c*/ 	.word	0x000000ff
        /*0530*/ 	.word	0x00000000
        /*0534*/ 	.short	0x010a
        /*0536*/ 	.byte	0x05
	.zero		1


	//   ....[67]....
        /*0538*/ 	.word	0x000036e0
        /*053c*/ 	.word	0x000000ff
        /*0540*/ 	.word	0x00000000
        /*0544*/ 	.short	0x010a
        /*0546*/ 	.byte	0x07
	.zero		1


	//   ....[68]....
        /*0548*/ 	.word	0x00003b60
        /*054c*/ 	.word	0x00000000
        /*0550*/ 	.word	0x000000b0
        /*0554*/ 	.short	0x010a
        /*0556*/ 	.byte	0xff
	.zero		1


	//   ....[69]....
        /*0558*/ 	.word	0x00003c20
        /*055c*/ 	.word	0x00000000
        /*0560*/ 	.word	0x00000000
        /*0564*/ 	.short	0x0101
        /*0566*/ 	.byte	0xff
	.zero		1


	//   ....[70]....
        /*0568*/ 	.word	0x00003f40
        /*056c*/ 	.word	0x000000ff
        /*0570*/ 	.word	0x000000a8
        /*0574*/ 	.short	0x010a
        /*0576*/ 	.byte	0x07
	.zero		1


	//   ....[71]....
        /*0578*/ 	.word	0x00004130
        /*057c*/ 	.word	0x000000ff
        /*0580*/ 	.word	0x00000080
        /*0584*/ 	.short	0x010a
        /*0586*/ 	.byte	0x07
	.zero		1


	//   ....[72]....
        /*0588*/ 	.word	0x000042a0
        /*058c*/ 	.word	0x000000ff
        /*0590*/ 	.word	0x00000060
        /*0594*/ 	.short	0x010b
        /*0596*/ 	.byte	0x07
	.zero		1


	//   ....[73]....
        /*0598*/ 	.word	0x000042b0
        /*059c*/ 	.word	0x000000ff
        /*05a0*/ 	.word	0x00000000
        /*05a4*/ 	.short	0x0101
        /*05a6*/ 	.byte	0x08
	.zero		1


	//   ....[74]....
        /*05a8*/ 	.word	0x000042d0
        /*05ac*/ 	.word	0x000000ff
        /*05b0*/ 	.word	0x00000088
        /*05b4*/ 	.short	0x010a
        /*05b6*/ 	.byte	0x07
	.zero		1


	//   ....[75]....
        /*05b8*/ 	.word	0x00004430
        /*05bc*/ 	.word	0x000000ff
        /*05c0*/ 	.word	0x00000068
        /*05c4*/ 	.short	0x010b
        /*05c6*/ 	.byte	0x07
	.zero		1


	//   ....[76]....
        /*05c8*/ 	.word	0x00004440
        /*05cc*/ 	.word	0x000000ff
        /*05d0*/ 	.word	0x00000000
        /*05d4*/ 	.short	0x0101
        /*05d6*/ 	.byte	0x08
	.zero		1


	//   ....[77]....
        /*05d8*/ 	.word	0x00004450
        /*05dc*/ 	.word	0x000000ff
        /*05e0*/ 	.word	0x00000090
        /*05e4*/ 	.short	0x010a
        /*05e6*/ 	.byte	0x07
	.zero		1


	//   ....[78]....
        /*05e8*/ 	.word	0x000045f0
        /*05ec*/ 	.word	0x000000ff
        /*05f0*/ 	.word	0x00000070
        /*05f4*/ 	.short	0x010b
        /*05f6*/ 	.byte	0x07
	.zero		1


	//   ....[79]....
        /*05f8*/ 	.word	0x00004660
        /*05fc*/ 	.word	0x000000ff
        /*0600*/ 	.word	0x00000000
        /*0604*/ 	.short	0x0101
        /*0606*/ 	.byte	0x08
	.zero		1


	//   ....[80]....
        /*0608*/ 	.word	0x00004690
        /*060c*/ 	.word	0x000000ff
        /*0610*/ 	.word	0x00000098
        /*0614*/ 	.short	0x010a
        /*0616*/ 	.byte	0x07
	.zero		1


	//   ....[81]....
        /*0618*/ 	.word	0x000048a0
        /*061c*/ 	.word	0x000000ff
        /*0620*/ 	.word	0x00000078
        /*0624*/ 	.short	0x010b
        /*0626*/ 	.byte	0x07
	.zero		1


	//   ....[82]....
        /*0628*/ 	.word	0x000048c0
        /*062c*/ 	.word	0x000000ff
        /*0630*/ 	.word	0x00000000
        /*0634*/ 	.short	0x0101
        /*0636*/ 	.byte	0x0d
	.zero		1


	//   ....[83]....
        /*0638*/ 	.word	0x000048f0
        /*063c*/ 	.word	0x000000ff
        /*0640*/ 	.word	0x00000080
        /*0644*/ 	.short	0x010a
        /*0646*/ 	.byte	0x07
	.zero		1


	//   ....[84]....
        /*0648*/ 	.word	0x00004910
        /*064c*/ 	.word	0x000000ff
        /*0650*/ 	.word	0x00000088
        /*0654*/ 	.short	0x010a
        /*0656*/ 	.byte	0x07
	.zero		1


	//   ....[85]....
        /*0658*/ 	.word	0x00004930
        /*065c*/ 	.word	0x000000ff
        /*0660*/ 	.word	0x00000090
        /*0664*/ 	.short	0x010a
        /*0666*/ 	.byte	0x07
	.zero		1


	//   ....[86]....
        /*0668*/ 	.word	0x00004970
        /*066c*/ 	.word	0x00000000
        /*0670*/ 	.word	0x00000098
        /*0674*/ 	.short	0x010a
        /*0676*/ 	.byte	0xff
	.zero		1


	//   ....[87]....
        /*0678*/ 	.word	0x00004cd0
        /*067c*/ 	.word	0x00000000
        /*0680*/ 	.word	0x000000b0
        /*0684*/ 	.short	0x010a
        /*0686*/ 	.byte	0xff
	.zero		1


	//   ....[88]....
        /*0688*/ 	.word	0x00004de0
        /*068c*/ 	.word	0x00000000
        /*0690*/ 	.word	0x00000000
        /*0694*/ 	.short	0x0101
        /*0696*/ 	.byte	0xff
	.zero		1


	//   ....[89]....
        /*0698*/ 	.word	0x00005890
        /*069c*/ 	.word	0x000000ff
        /*06a0*/ 	.word	0x00000060
        /*06a4*/ 	.short	0x010a
        /*06a6*/ 	.byte	0x30
	.zero		1


	//   ....[90]....
        /*06a8*/ 	.word	0x00005970
        /*06ac*/ 	.word	0x00000057
        /*06b0*/ 	.word	0x000000d0
        /*06b4*/ 	.short	0x010a
        /*06b6*/ 	.byte	0xff
	.zero		1


	//   ....[91]....
        /*06b8*/ 	.word	0x00005b30
        /*06bc*/ 	.word	0x000000ff
        /*06c0*/ 	.word	0x00000060
        /*06c4*/ 	.short	0x010a
        /*06c6*/ 	.byte	0x30
	.zero		1


	//   ....[92]....
        /*06c8*/ 	.word	0x00005c60
        /*06cc*/ 	.word	0x00000057
        /*06d0*/ 	.word	0x000000d0
        /*06d4*/ 	.short	0x010a
        /*06d6*/ 	.byte	0xff
	.zero		1


	//   ....[93]....
        /*06d8*/ 	.word	0x00006e70
        /*06dc*/ 	.word	0x00000000
        /*06e0*/ 	.word	0x00000000
        /*06e4*/ 	.short	0x0101
        /*06e6*/ 	.byte	0xff
	.zero		1


	//   ....[94]....
        /*06e8*/ 	.word	0x00006e80
        /*06ec*/ 	.word	0x00000003
        /*06f0*/ 	.word	0x00000060
        /*06f4*/ 	.short	0x010a
        /*06f6*/ 	.byte	0xff
	.zero		1


	//   ....[95]....
        /*06f8*/ 	.word	0x00006f60
        /*06fc*/ 	.word	0x00000003
        /*0700*/ 	.word	0x00000060
        /*0704*/ 	.short	0x010a
        /*0706*/ 	.byte	0xff
	.zero		1


	//   ....[96]....
        /*0708*/ 	.word	0x00008290
        /*070c*/ 	.word	0x00000055
        /*0710*/ 	.word	0x00000000
        /*0714*/ 	.short	0x0101
        /*0716*/ 	.byte	0xff
	.zero		1


	//   ....[97]....
        /*0718*/ 	.word	0x000082b0
        /*071c*/ 	.word	0x00000000
        /*0720*/ 	.word	0x00000060
        /*0724*/ 	.short	0x010a
        /*0726*/ 	.byte	0xff
	.zero		1


	//   ....[98]....
        /*0728*/ 	.word	0x00008380
        /*072c*/ 	.word	0x00000000
        /*0730*/ 	.word	0x00000060
        /*0734*/ 	.short	0x010a
        /*0736*/ 	.byte	0xff
	.zero		1


	//   ....[99]....
        /*0738*/ 	.word	0x000096b0
        /*073c*/ 	.word	0x00000054
        /*0740*/ 	.word	0x00000000
        /*0744*/ 	.short	0x0101
        /*0746*/ 	.byte	0xff
	.zero		1


	//   ....[100]....
        /*0748*/ 	.word	0x000096d0
        /*074c*/ 	.word	0x00000003
        /*0750*/ 	.word	0x00000060
        /*0754*/ 	.short	0x010a
        /*0756*/ 	.byte	0xff
	.zero		1


	//   ....[101]....
        /*0758*/ 	.word	0x000097a0
        /*075c*/ 	.word	0x00000003
        /*0760*/ 	.word	0x00000060
        /*0764*/ 	.short	0x010a
        /*0766*/ 	.byte	0xff
	.zero		1


	//   ....[102]....
        /*0768*/ 	.word	0x00009b80
        /*076c*/ 	.word	0x000000ff
        /*0770*/ 	.word	0x00000000
        /*0774*/ 	.short	0x0101
        /*0776*/ 	.byte	0x05
	.zero		1


	//   ....[103]....
        /*0778*/ 	.word	0x0000ab20
        /*077c*/ 	.word	0x00000000
        /*0780*/ 	.word	0x00000000
        /*0784*/ 	.short	0x0101
        /*0786*/ 	.byte	0xff
	.zero		1


	//   ....[104]....
        /*0788*/ 	.word	0x0000ad90
        /*078c*/ 	.word	0x000000ff
        /*0790*/ 	.word	0x00000000
        /*0794*/ 	.short	0x0101
        /*0796*/ 	.byte	0x04
	.zero		1


	//   ....[105]....
        /*0798*/ 	.word	0x0000adb0
        /*079c*/ 	.word	0x00000003
        /*07a0*/ 	.word	0x00000100
        /*07a4*/ 	.short	0x010a
        /*07a6*/ 	.byte	0xff
	.zero		1


	//   ....[106]....
        /*07a8*/ 	.word	0x0000ae10
        /*07ac*/ 	.word	0x00000002
        /*07b0*/ 	.word	0x00000030
        /*07b4*/ 	.short	0x010a
        /*07b6*/ 	.byte	0xff
	.zero		1


	//   ....[107]....
        /*07b8*/ 	.word	0x0000ae70
        /*07bc*/ 	.word	0x00000002
        /*07c0*/ 	.word	0x00000030
        /*07c4*/ 	.short	0x010a
        /*07c6*/ 	.byte	0xff
	.zero		1


	//   ....[108]....
        /*07c8*/ 	.word	0x0000aec0
        /*07cc*/ 	.word	0x00000002
        /*07d0*/ 	.word	0x000000b0
        /*07d4*/ 	.short	0x010a
        /*07d6*/ 	.byte	0xff
	.zero		1


	//   ....[109]....
        /*07d8*/ 	.word	0x0000af20
        /*07dc*/ 	.word	0x00000000
        /*07e0*/ 	.word	0x00000000
        /*07e4*/ 	.short	0x010a
        /*07e6*/ 	.byte	0xff
	.zero		1


	//   ....[110]....
        /*07e8*/ 	.word	0x0000af80
        /*07ec*/ 	.word	0x00000000
        /*07f0*/ 	.word	0x00000000
        /*07f4*/ 	.short	0x010a
        /*07f6*/ 	.byte	0xff
	.zero		1


	//   ....[111]....
        /*07f8*/ 	.word	0x0000afe0
        /*07fc*/ 	.word	0x00000000
        /*0800*/ 	.word	0x00000000
        /*0804*/ 	.short	0x010a
        /*0806*/ 	.byte	0xff
	.zero		1


	//   ....[112]....
        /*0808*/ 	.word	0x0000b040
        /*080c*/ 	.word	0x00000000
        /*0810*/ 	.word	0x00000000
        /*0814*/ 	.short	0x010a
        /*0816*/ 	.byte	0xff
	.zero		1


	//   ....[113]....
        /*0818*/ 	.word	0x0000b0a0
        /*081c*/ 	.word	0x00000000
        /*0820*/ 	.word	0x00000000
        /*0824*/ 	.short	0x010a
        /*0826*/ 	.byte	0xff
	.zero		1


	//   ....[114]....
        /*0828*/ 	.word	0x0000b0f0
        /*082c*/ 	.word	0x00000000
        /*0830*/ 	.word	0x000000f0
        /*0834*/ 	.short	0x010a
        /*0836*/ 	.byte	0xff
	.zero		1


	//   ....[115]....
        /*0838*/ 	.word	0x0000b150
        /*083c*/ 	.word	0x00000000
        /*0840*/ 	.word	0x000000c0
        /*0844*/ 	.short	0x010a
        /*0846*/ 	.byte	0xff
	.zero		1


	//   ....[116]....
        /*0848*/ 	.word	0x0000b1a0
        /*084c*/ 	.word	0x00000000
        /*0850*/ 	.word	0x000000b0
        /*0854*/ 	.short	0x010a
        /*0856*/ 	.byte	0xff
	.zero		1


	//   ....[117]....
        /*0858*/ 	.word	0x0000b200
        /*085c*/ 	.word	0x00000000
        /*0860*/ 	.word	0x000000c0
        /*0864*/ 	.short	0x010a
        /*0866*/ 	.byte	0xff
	.zero		1


	//   ....[118]....
        /*0868*/ 	.word	0x0000b250
        /*086c*/ 	.word	0x00000000
        /*0870*/ 	.word	0x000000b0
        /*0874*/ 	.short	0x010a
        /*0876*/ 	.byte	0xff
	.zero		1


	//   ....[119]....
        /*0878*/ 	.word	0x0000b2b0
        /*087c*/ 	.word	0x00000003
        /*0880*/ 	.word	0x000000e0
        /*0884*/ 	.short	0x010a
        /*0886*/ 	.byte	0xff
	.zero		1


	//   ....[120]....
        /*0888*/ 	.word	0x0000b310
        /*088c*/ 	.word	0x00000000
        /*0890*/ 	.word	0x00000000
        /*0894*/ 	.short	0x010a
        /*0896*/ 	.byte	0xff
	.zero		1


	//   ....[121]....
        /*0898*/ 	.word	0x0000b370
        /*089c*/ 	.word	0x00000000
        /*08a0*/ 	.word	0x00000000
        /*08a4*/ 	.short	0x010a
        /*08a6*/ 	.byte	0xff
	.zero		1


	//   ....[122]....
        /*08a8*/ 	.word	0x0000b3d0
        /*08ac*/ 	.word	0x00000000
        /*08b0*/ 	.word	0x00000000
        /*08b4*/ 	.short	0x010a
        /*08b6*/ 	.byte	0xff
	.zero		1


	//   ....[123]....
        /*08b8*/ 	.word	0x0000b420
        /*08bc*/ 	.word	0x00000000
        /*08c0*/ 	.word	0x000000b0
        /*08c4*/ 	.short	0x010a
        /*08c6*/ 	.byte	0xff
	.zero		1


	//   ....[124]....
        /*08c8*/ 	.word	0x0000b480
        /*08cc*/ 	.word	0x00000000
        /*08d0*/ 	.word	0x000000a8
        /*08d4*/ 	.short	0x010a
        /*08d6*/ 	.byte	0xff
	.zero		1


	//   ....[125]....
        /*08d8*/ 	.word	0x0000b4e0
        /*08dc*/ 	.word	0x00000003
        /*08e0*/ 	.word	0x00000080
        /*08e4*/ 	.short	0x010a
        /*08e6*/ 	.byte	0xff
	.zero		1


	//   ....[126]....
        /*08e8*/ 	.word	0x0000b540
        /*08ec*/ 	.word	0x00000003
        /*08f0*/ 	.word	0x00000088
        /*08f4*/ 	.short	0x010a
        /*08f6*/ 	.byte	0xff
	.zero		1


	//   ....[127]....
        /*08f8*/ 	.word	0x0000b5a0
        /*08fc*/ 	.word	0x00000003
        /*0900*/ 	.word	0x00000090
        /*0904*/ 	.short	0x010a
        /*0906*/ 	.byte	0xff
	.zero		1


	//   ....[128]....
        /*0908*/ 	.word	0x0000b600
        /*090c*/ 	.word	0x00000003
        /*0910*/ 	.word	0x00000098
        /*0914*/ 	.short	0x010a
        /*0916*/ 	.byte	0xff
	.zero		1


	//   ....[129]....
        /*0918*/ 	.word	0x0000b660
        /*091c*/ 	.word	0x00000000
        /*0920*/ 	.word	0x00000080
        /*0924*/ 	.short	0x010a
        /*0926*/ 	.byte	0xff
	.zero		1


	//   ....[130]....
        /*0928*/ 	.word	0x0000b6c0
        /*092c*/ 	.word	0x00000000
        /*0930*/ 	.word	0x00000088
        /*0934*/ 	.short	0x010a
        /*0936*/ 	.byte	0xff
	.zero		1


	//   ....[131]....
        /*0938*/ 	.word	0x0000b720
        /*093c*/ 	.word	0x00000000
        /*0940*/ 	.word	0x00000090
        /*0944*/ 	.short	0x010a
        /*0946*/ 	.byte	0xff
	.zero		1


	//   ....[132]....
        /*0948*/ 	.word	0x0000b770
        /*094c*/ 	.word	0x00000000
        /*0950*/ 	.word	0x000000b0
        /*0954*/ 	.short	0x010a
        /*0956*/ 	.byte	0xff
	.zero		1


	//   ....[133]....
        /*0958*/ 	.word	0x0000b7d0
        /*095c*/ 	.word	0x00000002
        /*0960*/ 	.word	0x00000060
        /*0964*/ 	.short	0x010a
        /*0966*/ 	.byte	0xff
	.zero		1


	//   ....[134]....
        /*0968*/ 	.word	0x0000b820
        /*096c*/ 	.word	0x00000057
        /*0970*/ 	.word	0x000000d0
        /*0974*/ 	.short	0x010a
        /*0976*/ 	.byte	0xff
	.zero		1


	//   ....[135]....
        /*0978*/ 	.word	0x0000b870
        /*097c*/ 	.word	0x00000003
        /*0980*/ 	.word	0x00000060
        /*0984*/ 	.short	0x010a
        /*0986*/ 	.byte	0xff
	.zero		1


	//   ....[136]....
        /*0988*/ 	.word	0x0000b8c0
        /*098c*/ 	.word	0x00000000
        /*0990*/ 	.word	0x00000060
        /*0994*/ 	.short	0x010a
        /*0996*/ 	.byte	0xff
	.zero		1


	//   ....[137]....
        /*0998*/ 	.word	0x0000b910
        /*099c*/ 	.word	0x00000003
        /*09a0*/ 	.word	0x00000060
        /*09a4*/ 	.short	0x010a
        /*09a6*/ 	.byte	0xff
	.zero		1


	//----- nvinfo : EIATTR_NUM_MBARRIERS
	.align		4
.L_47:
        /*09a8*/ 	.byte	0x03, 0x38
        /*09aa*/ 	.short	0x0022


	//----- nvinfo : EIATTR_EXIT_INSTR_OFFSETS
	.align		4
        /*09ac*/ 	.byte	0x04, 0x1c
        /*09ae*/ 	.short	(.L_49 - .L_48)


	//   ....[0]....
.L_48:
        /*09b0*/ 	.word	0x000026f0


	//   ....[1]....
        /*09b4*/ 	.word	0x00002be0


	//   ....[2]....
        /*09b8*/ 	.word	0x00002c40


	//   ....[3]....
        /*09bc*/ 	.word	0x00003940


	//   ....[4]....
        /*09c0*/ 	.word	0x000049a0


	//   ....[5]....
        /*09c4*/ 	.word	0x000049e0


	//   ....[6]....
        /*09c8*/ 	.word	0x0000ac80


	//   ....[7]....
        /*09cc*/ 	.word	0x0000ad00


	//   ....[8]....
        /*09d0*/ 	.word	0x0000ad30


	//   ....[9]....
        /*09d4*/ 	.word	0x0000ada0


	//----- nvinfo : EIATTR_MAX_THREADS
	.align		4
.L_49:
        /*09d8*/ 	.byte	0x04, 0x05
        /*09da*/ 	.short	(.L_51 - .L_50)
.L_50:
        /*09dc*/ 	.word	0x00000100
        /*09e0*/ 	.word	0x00000001
        /*09e4*/ 	.word	0x00000001


	//----- nvinfo : EIATTR_CRS_STACK_SIZE
	.align		4
.L_51:
        /*09e8*/ 	.byte	0x04, 0x1e
        /*09ea*/ 	.short	(.L_53 - .L_52)
.L_52:
        /*09ec*/ 	.word	0x00000000


	//----- nvinfo : EIATTR_CBANK_PARAM_SIZE
	.align		4
.L_53:
        /*09f0*/ 	.byte	0x03, 0x19
        /*09f2*/ 	.short	0x0800


	//----- nvinfo : EIATTR_PARAM_CBANK
	.align		4
        /*09f4*/ 	.byte	0x04, 0x0a
        /*09f6*/ 	.short	(.L_55 - .L_54)
	.align		4
.L_54:
        /*09f8*/ 	.word	index@(.nv.constant0._ZN7cutlass13device_kernelINS_4gemm6kernel13GemmUniversalIN4cute5tupleIJiiiiEEENS1_10collective13CollectiveMmaINS1_35MainloopSm100TmaUmmaWarpSpecializedILi6ELi2ELi2ENS5_IJNS4_1CILi1EEESB_SB_EEEEENS5_IJNSA_ILi128EEENSA_ILi256EEENSA_ILi32EEEEEENS_10bfloat16_tENS5_IJSB_llEEESI_NS5_IJlSB_lEEENS4_8TiledMMAINS4_8MMA_AtomIJNS4_20SM100_MMA_F16BF16_SSISI_SI_fLi128ELi256ELNS4_4UMMA5MajorE1ELSP_0ELNSO_7ScaleInE0ELSQ_0EEEEEENS4_6LayoutISC_NS5_IJNSA_ILi0EEESU_SU_EEEEENS5_IJNS4_10UnderscoreESX_SX_EEEEENS4_13SM90_TMA_LOADENS4_14ComposedLayoutINS4_7SwizzleILi3ELi4ELi3EEENS4_18smem_ptr_flag_bitsILi16EEENST_INS5_IJNSA_ILi64EEENSA_ILi8EEEEEENS5_IJSB_S16_EEEEEEEvNS4_8identityES10_NS11_INS12_ILi2ELi4ELi3EEES15_NST_INS5_IJS17_SG_EEENS5_IJSG_SB_EEEEEEEvS1C_EENS_8epilogue10collective18CollectiveEpilogueINS1J_23Sm100TmaWarpSpecializedILi4ELi2ELi64ELb1ELb0EEEJSH_NS5_IJNST_ISE_SB_EENST_IS16_SB_EEEEESI_SK_SI_SK_NS1J_6fusion15FusionCallbacksIS1N_NS1R_17LinearCombinationISI_fSI_fLNS_15FloatRoundStyleE2EEESH_S1Q_JEEENS4_5SM1004TMEM4LOAD26SM100_TMEM_LOAD_32dp32b64xES10_NS11_IS13_S15_NST_INS5_IJS17_S16_EEENS5_IJS16_SB_EEEEEEENS4_39AutoVectorizingCopyWithAssumedAlignmentILi128EEENS4_14SM90_TMA_STOREES24_S26_S26_EEEvvEEEEvNT_6ParamsE)
        /*09fc*/ 	.short	0x0380
        /*09fe*/ 	.short	0x0800


	//----- nvinfo : EIATTR_SW_WAR
	.align		4
.L_55:
        /*0a00*/ 	.byte	0x04, 0x36
        /*0a02*/ 	.short	(.L_57 - .L_56)
.L_56:
        /*0a04*/ 	.word	0x00000008
.L_57:


//--------------------- .nv.callgraph             --------------------------
	.section	.nv.callgraph,"",@"SHT_CUDA_CALLGRAPH"
	.align	4
	.sectionentsize	8
	.align		4
        /*0000*/ 	.word	0x00000000
	.align		4
        /*0004*/ 	.word	0xffffffff
	.align		4
        /*0008*/ 	.word	index@(_ZN7cutlass13device_kernelINS_4gemm6kernel13GemmUniversalIN4cute5tupleIJiiiiEEENS1_10collective13CollectiveMmaINS1_35MainloopSm100TmaUmmaWarpSpecializedILi6ELi2ELi2ENS5_IJNS4_1CILi1EEESB_SB_EEEEENS5_IJNSA_ILi128EEENSA_ILi256EEENSA_ILi32EEEEEENS_10bfloat16_tENS5_IJSB_llEEESI_NS5_IJlSB_lEEENS4_8TiledMMAINS4_8MMA_AtomIJNS4_20SM100_MMA_F16BF16_SSISI_SI_fLi128ELi256ELNS4_4UMMA5MajorE1ELSP_0ELNSO_7ScaleInE0ELSQ_0EEEEEENS4_6LayoutISC_NS5_IJNSA_ILi0EEESU_SU_EEEEENS5_IJNS4_10UnderscoreESX_SX_EEEEENS4_13SM90_TMA_LOADENS4_14ComposedLayoutINS4_7SwizzleILi3ELi4ELi3EEENS4_18smem_ptr_flag_bitsILi16EEENST_INS5_IJNSA_ILi64EEENSA_ILi8EEEEEENS5_IJSB_S16_EEEEEEEvNS4_8identityES10_NS11_INS12_ILi2ELi4ELi3EEES15_NST_INS5_IJS17_SG_EEENS5_IJSG_SB_EEEEEEEvS1C_EENS_8epilogue10collective18CollectiveEpilogueINS1J_23Sm100TmaWarpSpecializedILi4ELi2ELi64ELb1ELb0EEEJSH_NS5_IJNST_ISE_SB_EENST_IS16_SB_EEEEESI_SK_SI_SK_NS1J_6fusion15FusionCallbacksIS1N_NS1R_17LinearCombinationISI_fSI_fLNS_15FloatRoundStyleE2EEESH_S1Q_JEEENS4_5SM1004TMEM4LOAD26SM100_TMEM_LOAD_32dp32b64xES10_NS11_IS13_S15_NST_INS5_IJS17_S16_EEENS5_IJS16_SB_EEEEEEENS4_39AutoVectorizingCopyWithAssumedAlignmentILi128EEENS4_14SM90_TMA_STOREES24_S26_S26_EEEvvEEEEvNT_6ParamsE)
	.align		4
        /*000c*/ 	.word	index@(__assertfail)
	.align		4
        /*0010*/ 	.word	0x00000000
	.align		4
        /*0014*/ 	.word	0xfffffffe
	.align		4
        /*0018*/ 	.word	0x00000000
	.align		4
        /*001c*/ 	.word	0xfffffffd
	.align		4
        /*0020*/ 	.word	0x00000000
	.align		4
        /*0024*/ 	.word	0xfffffffc


//--------------------- .nv.constant4             --------------------------
	.section	.nv.constant4,"a",@progbits
	.align	8
	.align		8
.nv.constant4:
        /*0000*/ 	.dword	__assertfail
	.align		8
        /*0008*/ 	.dword	__unnamed_1
	.align		8
        /*0010*/ 	.dword	__unnamed_2
	.align		8
        /*0018*/ 	.dword	_ZN40_INTERNAL_5d33c95b_4_k_cu_205e19ce_345594cuda3std3__45__cpo5beginE
	.align		8
        /*0020*/ 	.dword	_ZN40_INTERNAL_5d33c95b_4_k_cu_205e19ce_345594cuda3std3__45__cpo3endE
	.align		8
        /*0028*/ 	.dword	_ZN40_INTERNAL_5d33c95b_4_k_cu_205e19ce_345594cuda3std3__45__cpo6cbeginE
	.align		8
        /*0030*/ 	.dword	_ZN40_INTERNAL_5d33c95b_4_k_cu_205e19ce_345594cuda3std3__45__cpo4cendE
	.align		8
        /*0038*/ 	.dword	_ZN40_INTERNAL_5d33c95b_4_k_cu_205e19ce_345594cuda3std3__442_GLOBAL__N__5d33c95b_4_k_cu_205e19ce_345596ignoreE
	.align		8
        /*0040*/ 	.dword	_ZN40_INTERNAL_5d33c95b_4_k_cu_205e19ce_345594cuda3std3__419piecewise_constructE
	.align		8
        /*0048*/ 	.dword	_ZN40_INTERNAL_5d33c95b_4_k_cu_205e19ce_345594cuda3std3__48in_placeE
	.align		8
        /*0050*/ 	.dword	_ZN40_INTERNAL_5d33c95b_4_k_cu_205e19ce_345594cuda3std6ranges3__45__cpo4swapE
	.align		8
        /*0058*/ 	.dword	_ZN40_INTERNAL_5d33c95b_4_k_cu_205e19ce_345594cuda3std6ranges3__45__cpo9iter_moveE
	.align		8
        /*0060*/ 	.dword	_ZN40_INTERNAL_5d33c95b_4_k_cu_205e19ce_345594cute7productE
	.align		8
        /*0068*/ 	.dword	_ZN40_INTERNAL_5d33c95b_4_k_cu_205e19ce_345594cute1_E
	.align		8
        /*0070*/ 	.dword	$str$25
	.align		8
        /*0078*/ 	.dword	$str$26
	.align		8
        /*0080*/ 	.dword	$str$27
	.align		8
        /*0088*/ 	.dword	$str$28


//--------------------- .text._ZN7cutlass13device_kernelINS_4gemm6kernel13GemmUniversalIN4cute5tupleIJiiiiEEENS1_10collective13CollectiveMmaINS1_35MainloopSm100TmaUmmaWarpSpecializedILi6ELi2ELi2ENS5_IJNS4_1CILi1EEESB_SB_EEEEENS5_IJNSA_ILi128EEENSA_ILi256EEENSA_ILi32EEEEEENS_10bfloat16_tENS5_IJSB_llEEESI_NS5_IJlSB_lEEENS4_8TiledMMAINS4_8MMA_AtomIJNS4_20SM100_MMA_F16BF16_SSISI_SI_fLi128ELi256ELNS4_4UMMA5MajorE1ELSP_0ELNSO_7ScaleInE0ELSQ_0EEEEEENS4_6LayoutISC_NS5_IJNSA_ILi0EEESU_SU_EEEEENS5_IJNS4_10UnderscoreESX_SX_EEEEENS4_13SM90_TMA_LOADENS4_14ComposedLayoutINS4_7SwizzleILi3ELi4ELi3EEENS4_18smem_ptr_flag_bitsILi16EEENST_INS5_IJNSA_ILi64EEENSA_ILi8EEEEEENS5_IJSB_S16_EEEEEEEvNS4_8identityES10_NS11_INS12_ILi2ELi4ELi3EEES15_NST_INS5_IJS17_SG_EEENS5_IJSG_SB_EEEEEEEvS1C_EENS_8epilogue10collective18CollectiveEpilogueINS1J_23Sm100TmaWarpSpecializedILi4ELi2ELi64ELb1ELb0EEEJSH_NS5_IJNST_ISE_SB_EENST_IS16_SB_EEEEESI_SK_SI_SK_NS1J_6fusion15FusionCallbacksIS1N_NS1R_17LinearCombinationISI_fSI_fLNS_15FloatRoundStyleE2EEESH_S1Q_JEEENS4_5SM1004TMEM4LOAD26SM100_TMEM_LOAD_32dp32b64xES10_NS11_IS13_S15_NST_INS5_IJS17_S16_EEENS5_IJS16_SB_EEEEEEENS4_39AutoVectorizingCopyWithAssumedAlignmentILi128EEENS4_14SM90_TMA_STOREES24_S26_S26_EEEvvEEEEvNT_6ParamsE --------------------------
	.section	.text._ZN7cutlass13device_kernelINS_4gemm6kernel13GemmUniversalIN4cute5tupleIJiiiiEEENS1_10collective13CollectiveMmaINS1_35MainloopSm100TmaUmmaWarpSpecializedILi6ELi2ELi2ENS5_IJNS4_1CILi1EEESB_SB_EEEEENS5_IJNSA_ILi128EEENSA_ILi256EEENSA_ILi32EEEEEENS_10bfloat16_tENS5_IJSB_llEEESI_NS5_IJlSB_lEEENS4_8TiledMMAINS4_8MMA_AtomIJNS4_20SM100_MMA_F16BF16_SSISI_SI_fLi128ELi256ELNS4_4UMMA5MajorE1ELSP_0ELNSO_7ScaleInE0ELSQ_0EEEEEENS4_6LayoutISC_NS5_IJNSA_ILi0EEESU_SU_EEEEENS5_IJNS4_10UnderscoreESX_SX_EEEEENS4_13SM90_TMA_LOADENS4_14ComposedLayoutINS4_7SwizzleILi3ELi4ELi3EEENS4_18smem_ptr_flag_bitsILi16EEENST_INS5_IJNSA_ILi64EEENSA_ILi8EEEEEENS5_IJSB_S16_EEEEEEEvNS4_8identityES10_NS11_INS12_ILi2ELi4ELi3EEES15_NST_INS5_IJS17_SG_EEENS5_IJSG_SB_EEEEEEEvS1C_EENS_8epilogue10collective18CollectiveEpilogueINS1J_23Sm100TmaWarpSpecializedILi4ELi2ELi64ELb1ELb0EEEJSH_NS5_IJNST_ISE_SB_EENST_IS16_SB_EEEEESI_SK_SI_SK_NS1J_6fusion15FusionCallbacksIS1N_NS1R_17LinearCombinationISI_fSI_fLNS_15FloatRoundStyleE2EEESH_S1Q_JEEENS4_5SM1004TMEM4LOAD26SM100_TMEM_LOAD_32dp32b64xES10_NS11_IS13_S15_NST_INS5_IJS17_S16_EEENS5_IJS16_SB_EEEEEEENS4_39AutoVectorizingCopyWithAssumedAlignmentILi128EEENS4_14SM90_TMA_STOREES24_S26_S26_EEEvvEEEEvNT_6ParamsE,"ax",@progbits
	.align	128
.text._ZN7cutlass13device_kernelINS_4gemm6kernel13GemmUniversalIN4cute5tupleIJiiiiEEENS1_10collective13CollectiveMmaINS1_35MainloopSm100TmaUmmaWarpSpecializedILi6ELi2ELi2ENS5_IJNS4_1CILi1EEESB_SB_EEEEENS5_IJNSA_ILi128EEENSA_ILi256EEENSA_ILi32EEEEEENS_10bfloat16_tENS5_IJSB_llEEESI_NS5_IJlSB_lEEENS4_8TiledMMAINS4_8MMA_AtomIJNS4_20SM100_MMA_F16BF16_SSISI_SI_fLi128ELi256ELNS4_4UMMA5MajorE1ELSP_0ELNSO_7ScaleInE0ELSQ_0EEEEEENS4_6LayoutISC_NS5_IJNSA_ILi0EEESU_SU_EEEEENS5_IJNS4_10UnderscoreESX_SX_EEEEENS4_13SM90_TMA_LOADENS4_14ComposedLayoutINS4_7SwizzleILi3ELi4ELi3EEENS4_18smem_ptr_flag_bitsILi16EEENST_INS5_IJNSA_ILi64EEENSA_ILi8EEEEEENS5_IJSB_S16_EEEEEEEvNS4_8identityES10_NS11_INS12_ILi2ELi4ELi3EEES15_NST_INS5_IJS17_SG_EEENS5_IJSG_SB_EEEEEEEvS1C_EENS_8epilogue10collective18CollectiveEpilogueINS1J_23Sm100TmaWarpSpecializedILi4ELi2ELi64ELb1ELb0EEEJSH_NS5_IJNST_ISE_SB_EENST_IS16_SB_EEEEESI_SK_SI_SK_NS1J_6fusion15FusionCallbacksIS1N_NS1R_17LinearCombinationISI_fSI_fLNS_15FloatRoundStyleE2EEESH_S1Q_JEEENS4_5SM1004TMEM4LOAD26SM100_TMEM_LOAD_32dp32b64xES10_NS11_IS13_S15_NST_INS5_IJS17_S16_EEENS5_IJS16_SB_EEEEEEENS4_39AutoVectorizingCopyWithAssumedAlignmentILi128EEENS4_14SM90_TMA_STOREES24_S26_S26_EEEvvEEEEvNT_6ParamsE:
        .type           _ZN7cutlass13device_kernelINS_4gemm6kernel13GemmUniversalIN4cute5tupleIJiiiiEEENS1_10collective13CollectiveMmaINS1_35MainloopSm100TmaUmmaWarpSpecializedILi6ELi2ELi2ENS5_IJNS4_1CILi1EEESB_SB_EEEEENS5_IJNSA_ILi128EEENSA_ILi256EEENSA_ILi32EEEEEENS_10bfloat16_tENS5_IJSB_llEEESI_NS5_IJlSB_lEEENS4_8TiledMMAINS4_8MMA_AtomIJNS4_20SM100_MMA_F16BF16_SSISI_SI_fLi128ELi256ELNS4_4UMMA5MajorE1ELSP_0ELNSO_7ScaleInE0ELSQ_0EEEEEENS4_6LayoutISC_NS5_IJNSA_ILi0EEESU_SU_EEEEENS5_IJNS4_10UnderscoreESX_SX_EEEEENS4_13SM90_TMA_LOADENS4_14ComposedLayoutINS4_7SwizzleILi3ELi4ELi3EEENS4_18smem_ptr_flag_bitsILi16EEENST_INS5_IJNSA_ILi64EEENSA_ILi8EEEEEENS5_IJSB_S16_EEEEEEEvNS4_8identityES10_NS11_INS12_ILi2ELi4ELi3EEES15_NST_INS5_IJS17_SG_EEENS5_IJSG_SB_EEEEEEEvS1C_EENS_8epilogue10collective18CollectiveEpilogueINS1J_23Sm100TmaWarpSpecializedILi4ELi2ELi64ELb1ELb0EEEJSH_NS5_IJNST_ISE_SB_EENST_IS16_SB_EEEEESI_SK_SI_SK_NS1J_6fusion15FusionCallbacksIS1N_NS1R_17LinearCombinationISI_fSI_fLNS_15FloatRoundStyleE2EEESH_S1Q_JEEENS4_5SM1004TMEM4LOAD26SM100_TMEM_LOAD_32dp32b64xES10_NS11_IS13_S15_NST_INS5_IJS17_S16_EEENS5_IJS16_SB_EEEEEEENS4_39AutoVectorizingCopyWithAssumedAlignmentILi128EEENS4_14SM90_TMA_STOREES24_S26_S26_EEEvvEEEEvNT_6ParamsE,@function
        .size           _ZN7cutlass13device_kernelINS_4gemm6kernel13GemmUniversalIN4cute5tupleIJiiiiEEENS1_10collective13CollectiveMmaINS1_35MainloopSm100TmaUmmaWarpSpecializedILi6ELi2ELi2ENS5_IJNS4_1CILi1EEESB_SB_EEEEENS5_IJNSA_ILi128EEENSA_ILi256EEENSA_ILi32EEEEEENS_10bfloat16_tENS5_IJSB_llEEESI_NS5_IJlSB_lEEENS4_8TiledMMAINS4_8MMA_AtomIJNS4_20SM100_MMA_F16BF16_SSISI_SI_fLi128ELi256ELNS4_4UMMA5MajorE1ELSP_0ELNSO_7ScaleInE0ELSQ_0EEEEEENS4_6LayoutISC_NS5_IJNSA_ILi0EEESU_SU_EEEEENS5_IJNS4_10UnderscoreESX_SX_EEEEENS4_13SM90_TMA_LOADENS4_14ComposedLayoutINS4_7SwizzleILi3ELi4ELi3EEENS4_18smem_ptr_flag_bitsILi16EEENST_INS5_IJNSA_ILi64EEENSA_ILi8EEEEEENS5_IJSB_S16_EEEEEEEvNS4_8identityES10_NS11_INS12_ILi2ELi4ELi3EEES15_NST_INS5_IJS17_SG_EEENS5_IJSG_SB_EEEEEEEvS1C_EENS_8epilogue10collective18CollectiveEpilogueINS1J_23Sm100TmaWarpSpecializedILi4ELi2ELi64ELb1ELb0EEEJSH_NS5_IJNST_ISE_SB_EENST_IS16_SB_EEEEESI_SK_SI_SK_NS1J_6fusion15FusionCallbacksIS1N_NS1R_17LinearCombinationISI_fSI_fLNS_15FloatRoundStyleE2EEESH_S1Q_JEEENS4_5SM1004TMEM4LOAD26SM100_TMEM_LOAD_32dp32b64xES10_NS11_IS13_S15_NST_INS5_IJS17_S16_EEENS5_IJS16_SB_EEEEEEENS4_39AutoVectorizingCopyWithAssumedAlignmentILi128EEENS4_14SM90_TMA_STOREES24_S26_S26_EEEvvEEEEvNT_6ParamsE,(.L_x_176 - _ZN7cutlass13device_kernelINS_4gemm6kernel13GemmUniversalIN4cute5tupleIJiiiiEEENS1_10collective13CollectiveMmaINS1_35MainloopSm100TmaUmmaWarpSpecializedILi6ELi2ELi2ENS5_IJNS4_1CILi1EEESB_SB_EEEEENS5_IJNSA_ILi128EEENSA_ILi256EEENSA_ILi32EEEEEENS_10bfloat16_tENS5_IJSB_llEEESI_NS5_IJlSB_lEEENS4_8TiledMMAINS4_8MMA_AtomIJNS4_20SM100_MMA_F16BF16_SSISI_SI_fLi128ELi256ELNS4_4UMMA5MajorE1ELSP_0ELNSO_7ScaleInE0ELSQ_0EEEEEENS4_6LayoutISC_NS5_IJNSA_ILi0EEESU_SU_EEEEENS5_IJNS4_10UnderscoreESX_SX_EEEEENS4_13SM90_TMA_LOADENS4_14ComposedLayoutINS4_7SwizzleILi3ELi4ELi3EEENS4_18smem_ptr_flag_bitsILi16EEENST_INS5_IJNSA_ILi64EEENSA_ILi8EEEEEENS5_IJSB_S16_EEEEEEEvNS4_8identityES10_NS11_INS12_ILi2ELi4ELi3EEES15_NST_INS5_IJS17_SG_EEENS5_IJSG_SB_EEEEEEEvS1C_EENS_8epilogue10collective18CollectiveEpilogueINS1J_23Sm100TmaWarpSpecializedILi4ELi2ELi64ELb1ELb0EEEJSH_NS5_IJNST_ISE_SB_EENST_IS16_SB_EEEEESI_SK_SI_SK_NS1J_6fusion15FusionCallbacksIS1N_NS1R_17LinearCombinationISI_fSI_fLNS_15FloatRoundStyleE2EEESH_S1Q_JEEENS4_5SM1004TMEM4LOAD26SM100_TMEM_LOAD_32dp32b64xES10_NS11_IS13_S15_NST_INS5_IJS17_S16_EEENS5_IJS16_SB_EEEEEEENS4_39AutoVectorizingCopyWithAssumedAlignmentILi128EEENS4_14SM90_TMA_STOREES24_S26_S26_EEEvvEEEEvNT_6ParamsE)
        .other          _ZN7cutlass13device_kernelINS_4gemm6kernel13GemmUniversalIN4cute5tupleIJiiiiEEENS1_10collective13CollectiveMmaINS1_35MainloopSm100TmaUmmaWarpSpecializedILi6ELi2ELi2ENS5_IJNS4_1CILi1EEESB_SB_EEEEENS5_IJNSA_ILi128EEENSA_ILi256EEENSA_ILi32EEEEEENS_10bfloat16_tENS5_IJSB_llEEESI_NS5_IJlSB_lEEENS4_8TiledMMAINS4_8MMA_AtomIJNS4_20SM100_MMA_F16BF16_SSISI_SI_fLi128ELi256ELNS4_4UMMA5MajorE1ELSP_0ELNSO_7ScaleInE0ELSQ_0EEEEEENS4_6LayoutISC_NS5_IJNSA_ILi0EEESU_SU_EEEEENS5_IJNS4_10UnderscoreESX_SX_EEEEENS4_13SM90_TMA_LOADENS4_14ComposedLayoutINS4_7SwizzleILi3ELi4ELi3EEENS4_18smem_ptr_flag_bitsILi16EEENST_INS5_IJNSA_ILi64EEENSA_ILi8EEEEEENS5_IJSB_S16_EEEEEEEvNS4_8identityES10_NS11_INS12_ILi2ELi4ELi3EEES15_NST_INS5_IJS17_SG_EEENS5_IJSG_SB_EEEEEEEvS1C_EENS_8epilogue10collective18CollectiveEpilogueINS1J_23Sm100TmaWarpSpecializedILi4ELi2ELi64ELb1ELb0EEEJSH_NS5_IJNST_ISE_SB_EENST_IS16_SB_EEEEESI_SK_SI_SK_NS1J_6fusion15FusionCallbacksIS1N_NS1R_17LinearCombinationISI_fSI_fLNS_15FloatRoundStyleE2EEESH_S1Q_JEEENS4_5SM1004TMEM4LOAD26SM100_TMEM_LOAD_32dp32b64xES10_NS11_IS13_S15_NST_INS5_IJS17_S16_EEENS5_IJS16_SB_EEEEEEENS4_39AutoVectorizingCopyWithAssumedAlignmentILi128EEENS4_14SM90_TMA_STOREES24_S26_S26_EEEvvEEEEvNT_6ParamsE,@"STO_CUDA_ENTRY STV_DEFAULT"
_ZN7cutlass13device_kernelINS_4gemm6kernel13GemmUniversalIN4cute5tupleIJiiiiEEENS1_10collective13CollectiveMmaINS1_35MainloopSm100TmaUmmaWarpSpecializedILi6ELi2ELi2ENS5_IJNS4_1CILi1EEESB_SB_EEEEENS5_IJNSA_ILi128EEENSA_ILi256EEENSA_ILi32EEEEEENS_10bfloat16_tENS5_IJSB_llEEESI_NS5_IJlSB_lEEENS4_8TiledMMAINS4_8MMA_AtomIJNS4_20SM100_MMA_F16BF16_SSISI_SI_fLi128ELi256ELNS4_4UMMA5MajorE1ELSP_0ELNSO_7ScaleInE0ELSQ_0EEEEEENS4_6LayoutISC_NS5_IJNSA_ILi0EEESU_SU_EEEEENS5_IJNS4_10UnderscoreESX_SX_EEEEENS4_13SM90_TMA_LOADENS4_14ComposedLayoutINS4_7SwizzleILi3ELi4ELi3EEENS4_18smem_ptr_flag_bitsILi16EEENST_INS5_IJNSA_ILi64EEENSA_ILi8EEEEEENS5_IJSB_S16_EEEEEEEvNS4_8identityES10_NS11_INS12_ILi2ELi4ELi3EEES15_NST_INS5_IJS17_SG_EEENS5_IJSG_SB_EEEEEEEvS1C_EENS_8epilogue10collective18CollectiveEpilogueINS1J_23Sm100TmaWarpSpecializedILi4ELi2ELi64ELb1ELb0EEEJSH_NS5_IJNST_ISE_SB_EENST_IS16_SB_EEEEESI_SK_SI_SK_NS1J_6fusion15FusionCallbacksIS1N_NS1R_17LinearCombinationISI_fSI_fLNS_15FloatRoundStyleE2EEESH_S1Q_JEEENS4_5SM1004TMEM4LOAD26SM100_TMEM_LOAD_32dp32b64xES10_NS11_IS13_S15_NST_INS5_IJS17_S16_EEENS5_IJS16_SB_EEEEEEENS4_39AutoVectorizingCopyWithAssumedAlignmentILi128EEENS4_14SM90_TMA_STOREES24_S26_S26_EEEvvEEEEvNT_6ParamsE:
[----:B------:R-:W1:Y:S01]  /*0000*/  LDC R1, c[0x0][0x37c] ;  /* 0x0000df00ff017b82 */ /* 0x000e620000000800 */
[----:B------:R-:W2:Y:S01]  /*0010*/  S2R R170, SR_TID.X ;  /* 0x0000000000aa7919 */ /* 0x000ea20000002100 */
[----:B------:R-:W3:Y:S01]  /*0020*/  LDCU.64 UR4, c[0x0][0x890] ;  /* 0x00011200ff0477ac */ /* 0x000ee20008000a00 */
[----:B------:R-:W-:Y:S02]  /*0030*/  PRMT R155, RZ, 0x7610, R155 ;  /* 0x00007610ff9b7816 */ /* 0x000fe4000000009b */
[----:B------:R-:W-:Y:S01]  /*0040*/  ELECT P5, URZ, PT ;  /* 0x0000000000ff782f */ /* 0x000fe200038a0000 */
[----:B------:R-:W4:Y:S01]  /*0050*/  LDCU.64 UR46, c[0x0][0x358] ;  /* 0x00006b00ff2e77ac */ /* 0x000f220008000a00 */
[----:B---3--:R-:W-:-:S04]  /*0060*/  UISETP.NE.U32.AND UP0, UPT, UR4, URZ, UPT ;  /* 0x000000ff0400728c */ /* 0x008fc8000bf05070 */
[----:B------:R-:W-:Y:S01]  /*0070*/  UISETP.NE.AND.EX UP0, UPT, UR5, URZ, UPT, UP0 ;  /* 0x000000ff0500728c */ /* 0x000fe2000bf05300 */
[----:B--2---:R-:W-:-:S05]  /*0080*/  SHF.R.U32.HI R162, RZ, 0x5, R170 ;  /* 0x00000005ffa27819 */ /* 0x004fca00000116aa */
[----:B------:R-:W2:Y:S02]  /*0090*/  SHFL.IDX PT, R0, R162, RZ, 0x1f ;  /* 0x00001fffa2007589 */ /* 0x000ea400000e0000 */
[----:B--2---:R-:W-:Y:S01]  /*00a0*/  R2UR UR8, R0 ;  /* 0x00000000000872ca */ /* 0x004fe200000e0000 */
[----:B-1--4-:R-:W-:-:S14]  /*00b0*/  BRA.U UP0, `(.L_x_0) ;  /* 0x00000001002c7547 */ /* 0x012fdc000b800000 */
[----:B------:R-:W1:Y:S02]  /*00c0*/  LDCU.64 UR6, c[0x0][0x888] ;  /* 0x00011100ff0677ac */ /* 0x000e640008000a00 */
[----:B-1----:R-:W-:-:S04]  /*00d0*/  UISETP.NE.U32.AND UP0, UPT, UR6, URZ, UPT ;  /* 0x000000ff0600728c */ /* 0x002fc8000bf05070 */
[----:B------:R-:W-:-:S09]  /*00e0*/  UISETP.NE.AND.EX UP0, UPT, UR7, URZ, UPT, UP0 ;  /* 0x000000ff0700728c */ /* 0x000fd2000bf05300 */
[----:B------:R-:W-:Y:S05]  /*00f0*/  BRA.U !UP0, `(.L_x_1) ;  /* 0x0000000108107547 */ /* 0x000fea000b800000 */
[----:B------:R-:W1:Y:S02]  /*0100*/  LDC.64 R2, c[0x0][0x888] ;  /* 0x00022200ff027b82 */ /* 0x000e640000000a00 */
[----:B-1----:R1:W5:Y:S01]  /*0110*/  LDG.E R81, desc[UR46][R2.64] ;  /* 0x0000002e02517981 */ /* 0x002362000c1e1900 */
[----:B------:R-:W-:Y:S01]  /*0120*/  HFMA2 R155, -RZ, RZ, 0, 5.9604644775390625e-08 ;  /* 0x00000001ff9b7431 */ /* 0x000fe200000001ff */
[----:B------:R-:W-:Y:S05]  /*0130*/  BRA `(.L_x_0) ;  /* 0x00000000000c7947 */ /* 0x000fea0003800000 */
.L_x_1:
[----:B------:R-:W1:Y:S01]  /*0140*/  LDCU UR6, c[0x0][0x880] ;  /* 0x00011000ff0677ac */ /* 0x000e620008000800 */
[----:B------:R-:W-:Y:S01]  /*0150*/  HFMA2 R155, -RZ, RZ, 0, 5.9604644775390625e-08 ;  /* 0x00000001ff9b7431 */ /* 0x000fe200000001ff */
[----:B-1----:R-:W-:-:S07]  /*0160*/  MOV R81, UR6 ;  /* 0x0000000600517c02 */ /* 0x002fce0008000f00 */
.L_x_0:
[----:B------:R-:W2:Y:S02]  /*0170*/  LDCU.64 UR6, c[0x0][0x8b0] ;  /* 0x00011600ff0677ac */ /* 0x000ea40008000a00 */
[----:B--2---:R-:W-:-:S04]  /*0180*/  UISETP.NE.U32.AND UP0, UPT, UR6, URZ, UPT ;  /* 0x000000ff0600728c */ /* 0x004fc8000bf05070 */
[----:B------:R-:W-:-:S09]  /*0190*/  UISETP.NE.AND.EX UP0, UPT, UR7, URZ, UPT, UP0 ;  /* 0x000000ff0700728c */ /* 0x000fd2000bf05300 */
[----:B------:R-:W-:Y:S05]  /*01a0*/  BRA.U UP0, `(.L_x_2) ;  /* 0x0000000100247547 */ /* 0x000fea000b800000 */
[----:B------:R-:W2:Y:S02]  /*01b0*/  LDCU.64 UR6, c[0x0][0x8a8] ;  /* 0x00011500ff0677ac */ /* 0x000ea40008000a00 */
[----:B--2---:R-:W-:-:S04]  /*01c0*/  UISETP.NE.U32.AND UP0, UPT, UR6, URZ, UPT ;  /* 0x000000ff0600728c */ /* 0x004fc8000bf05070 */
[----:B------:R-:W-:-:S09]  /*01d0*/  UISETP.NE.AND.EX UP0, UPT, UR7, URZ, UPT, UP0 ;  /* 0x000000ff0700728c */ /* 0x000fd2000bf05300 */
[----:B------:R-:W-:Y:S05]  /*01e0*/  BRA.U !UP0, `(.L_x_3) ;  /* 0x00000001080c7547 */ /* 0x000fea000b800000 */
[----:B------:R-:W2:Y:S02]  /*01f0*/  LDC.64 R78, c[0x0][0x8a8] ;  /* 0x00022a00ff4e7b82 */ /* 0x000ea40000000a00 */
[----:B--2---:R2:W5:Y:S01]  /*0200*/  LDG.E R78, desc[UR46][R78.64] ;  /* 0x0000002e4e4e7981 */ /* 0x004562000c1e1900 */
[----:B------:R-:W-:Y:S05]  /*0210*/  BRA `(.L_x_2) ;  /* 0x0000000000087947 */ /* 0x000fea0003800000 */
.L_x_3:
[----:B------:R-:W2:Y:S02]  /*0220*/  LDCU UR6, c[0x0][0x8a0] ;  /* 0x00011400ff0677ac */ /* 0x000ea40008000800 */
[----:B--2---:R-:W-:Y:S02]  /*0230*/  MOV R78, UR6 ;  /* 0x00000006004e7c02 */ /* 0x004fe40008000f00 */
.L_x_2:
[----:B------:R-:W-:Y:S01]  /*0240*/  IMAD.U32 R0, RZ, RZ, UR8 ;  /* 0x00000008ff007e24 */ /* 0x000fe2000f8e00ff */
[----:B------:R-:W-:Y:S04]  /*0250*/  BSSY.RECONVERGENT B0, `(.L_x_4) ;  /* 0x000000c000007945 */ /* 0x000fe80003800200 */
[C---:B------:R-:W-:Y:S02]  /*0260*/  ISETP.NE.OR P1, PT, R0.reuse, 0x1, !P5 ;  /* 0x000000010000780c */ /* 0x040fe40006f25670 */
[----:B------:R-:W-:-:S11]  /*0270*/  ISETP.NE.OR P0, PT, R0, 0x3, !P5 ;  /* 0x000000030000780c */ /* 0x000fd60006f05670 */
[----:B------:R-:W-:Y:S05]  /*0280*/  @P1 BRA `(.L_x_5) ;  /* 0x0000000000201947 */ /* 0x000fea0003800000 */
[----:B------:R-:W3:Y:S02]  /*0290*/  LDCU.64 UR6, c[0x0][0x348] ;  /* 0x00006900ff0677ac */ /* 0x000ee40008000a00 */
[----:B---3--:R-:W-:Y:S02]  /*02a0*/  UIADD3 UR10, UP1, UPT, UR6, 0x80, URZ ;  /* 0x00000080060a7890 */ /* 0x008fe4000ff3e0ff */
[----:B------:R-:W-:Y:S02]  /*02b0*/  UIADD3 UR6, UP0, UPT, UR6, 0x180, URZ ;  /* 0x0000018006067890 */ /* 0x000fe4000ff1e0ff */
[----:B------:R-:W-:Y:S02]  /*02c0*/  UIADD3.X UR11, UPT, UPT, URZ, UR7, URZ, UP1, !UPT ;  /* 0x00000007ff0b7290 */ /* 0x000fe40008ffe4ff */
[----:B------:R-:W-:-:S07]  /*02d0*/  UIADD3.X UR7, UPT, UPT, URZ, UR7, URZ, UP0, !UPT ;  /* 0x00000007ff077290 */ /* 0x000fce00087fe4ff */
[----:B------:R3:W-:Y:S02]  /*02e0*/  UTMACCTL.PF [UR10] ;  /* 0x000000000a0079b9 */ /* 0x0007e40008040000 */
[----:B------:R3:W-:Y:S02]  /*02f0*/  UTMACCTL.PF [UR6] ;  /* 0x00000000060079b9 */ /* 0x0007e40008040000 */
[----:B---3--:R-:W-:Y:S01]  /*0300*/  NOP ;  /* 0x0000000000007918 */ /* 0x008fe20000000000 */
.L_x_5:
[----:B------:R-:W-:Y:S05]  /*0310*/  BSYNC.RECONVERGENT B0 ;  /* 0x0000000000007941 */ /* 0x000fea0003800200 */
.L_x_4:
[----:B------:R-:W-:Y:S04]  /*0320*/  BSSY.RECONVERGENT B0, `(.L_x_6) ;  /* 0x000000a000007945 */ /* 0x000fe80003800200 */
        /* <DEDUP_REMOVED lines=9> */
.L_x_7:
[----:B------:R-:W-:Y:S05]  /*03c0*/  BSYNC.RECONVERGENT B0 ;  /* 0x0000000000007941 */ /* 0x000fea0003800200 */
.L_x_6:
[----:B------:R-:W3:Y:S01]  /*03d0*/  LDCU.64 UR6, c[0x0][0x888] ;  /* 0x00011100ff0677ac */ /* 0x000ee20008000a00 */
[----:B------:R-:W-:Y:S02]  /*03e0*/  UISETP.EQ.U32.AND UP1, UPT, UR4, URZ, UPT ;  /* 0x000000ff0400728c */ /* 0x000fe4000bf22070 */
[----:B------:R-:W-:Y:S02]  /*03f0*/  UPLOP3.LUT UP2, UPT, UPT, UPT, UPT, 0x80, 0x8 ;  /* 0x000000000008789c */ /* 0x000fe40003f4f070 */
[----:B---3--:R-:W-:-:S04]  /*0400*/  UISETP.NE.U32.AND UP0, UPT, UR6, URZ, UPT ;  /* 0x000000ff0600728c */ /* 0x008fc8000bf05070 */
[----:B------:R-:W-:-:S04]  /*0410*/  UISETP.NE.AND.EX UP0, UPT, UR7, URZ, UPT, UP0 ;  /* 0x000000ff0700728c */ /* 0x000fc8000bf05300 */
[----:B------:R-:W-:-:S04]  /*0420*/  UISETP.EQ.OR.EX UP3, UPT, UR5, URZ, !UP0, UP1 ;  /* 0x000000ff0500728c */ /* 0x000fc8000c762710 */
[----:B------:R-:W-:-:S05]  /*0430*/  UP2UR UR50, UPR, URZ, 0x8 ;  /* 0x00000008ff327883 */ /* 0x000fca0008000000 */
[----:B------:R-:W-:Y:S07]  /*0440*/  BRA.U !UP3, `(.L_x_8) ;  /* 0x000000010b207547 */ /* 0x000fee000b800000 */
[----:B------:R-:W-:Y:S01]  /*0450*/  UISETP.NE.U32.AND UP2, UPT, UR4, URZ, UPT ;  /* 0x000000ff0400728c */ /* 0x000fe2000bf45070 */
[----:B-----5:R-:W-:Y:S01]  /*0460*/  FSETP.NEU.AND P0, PT, R81, RZ, PT ;  /* 0x000000ff5100720b */ /* 0x020fe20003f0d000 */
[----:B------:R-:W-:Y:S02]  /*0470*/  USEL UR4, URZ, 0xffffffff, UP0 ;  /* 0xffffffffff047887 */ /* 0x000fe40008000000 */
[----:B------:R-:W-:-:S10]  /*0480*/  UISETP.NE.AND.EX UP2, UPT, UR5, URZ, UPT, UP2 ;  /* 0x000000ff0500728c */ /* 0x000fd4000bf45320 */
[----:B------:R-:W-:Y:S01]  /*0490*/  VOTEU.ANY UP1, P0 ;  /* 0x0000000000ff7886 */ /* 0x000fe20000020100 */
[----:B------:R-:W-:-:S04]  /*04a0*/  @!UP2 USEL UR4, URZ, 0xffffffff, UP1 ;  /* 0xffffffffff04a887 */ /* 0x000fc80008800000 */
[----:B------:R-:W-:-:S04]  /*04b0*/  ULOP3.LUT UR4, UR4, 0x1, URZ, 0xc0, !UPT ;  /* 0x0000000104047892 */ /* 0x000fc8000f8ec0ff */
[----:B------:R-:W-:-:S11]  /*04c0*/  UISETP.NE.U32.AND UP2, UPT, UR4, 0x1, UPT ;  /* 0x000000010400788c */ /* 0x000fd6000bf45070 */
.L_x_8:
[----:B-1----:R-:W1:Y:S01]  /*04d0*/  SHFL.IDX PT, R2, R162, RZ, 0x1f ;  /* 0x00001fffa2027589 */ /* 0x002e6200000e0000 */
[----:B------:R-:W-:-:S04]  /*04e0*/  UISETP.NE.AND UP1, UPT, UR8, 0x2, UPT ;  /* 0x000000020800788c */ /* 0x000fc8000bf25270 */
[----:B------:R-:W-:Y:S01]  /*04f0*/  USEL UR6, URZ, 0x1, UP1 ;  /* 0x00000001ff067887 */ /* 0x000fe20008800000 */
[----:B-1----:R-:W-:-:S13]  /*0500*/  ISETP.NE.AND P0, PT, R2, RZ, PT ;  /* 0x000000ff0200720c */ /* 0x002fda0003f05270 */
[----:B------:R-:W-:Y:S05]  /*0510*/  @P0 BRA `(.L_x_9) ;  /* 0x0000000000580947 */ /* 0x000fea0003800000 */
[----:B------:R-:W1:Y:S01]  /*0520*/  S2UR UR5, SR_CgaCtaId ;  /* 0x00000000000579c3 */ /* 0x000e620000008800 */
[----:B------:R-:W-:Y:S01]  /*0530*/  UMOV UR7, 0x400 ;  /* 0x0000040000077882 */ /* 0x000fe20000000000 */
[----:B------:R-:W-:Y:S01]  /*0540*/  UMOV UR4, 0x1 ;  /* 0x0000000100047882 */ /* 0x000fe20000000000 */
[----:B------:R-:W-:Y:S01]  /*0550*/  ELECT P0, URZ, PT ;  /* 0x0000000000ff782f */ /* 0x000fe20003800000 */
[----:B------:R-:W-:-:S04]  /*0560*/  UIADD3 UR10, UPT, UPT, -UR4, 0x100000, URZ ;  /* 0x00100000040a7890 */ /* 0x000fc8000fffe1ff */
[----:B------:R-:W-:Y:S02]  /*0570*/  USHF.L.U32 UR11, UR10, 0xb, URZ ;  /* 0x0000000b0a0b7899 */ /* 0x000fe400080006ff */
[----:B------:R-:W-:Y:S02]  /*0580*/  USHF.L.U32 UR10, UR10, 0x1, URZ ;  /* 0x000000010a0a7899 */ /* 0x000fe400080006ff */
[----:B-1----:R-:W-:Y:S01]  /*0590*/  ULEA UR5, UR5, UR7, 0x18 ;  /* 0x0000000705057291 */ /* 0x002fe2000f8ec0ff */
[----:B------:R-:W1:Y:S11]  /*05a0*/  FENCE.VIEW.ASYNC.S ;  /* 0x00000000000073c6 */ /* 0x000e760000000000 */
[----:B-1----:R1:W3:Y:S01]  /*05b0*/  SYNCS.EXCH.64 URZ, [UR5], UR10 ;  /* 0x0000000a05ff75b2 */ /* 0x0022e20008000100 */
[----:B------:R1:W4:Y:S01]  /*05c0*/  SYNCS.EXCH.64 URZ, [UR5+0x30], UR10 ;  /* 0x0000300a05ff75b2 */ /* 0x0003220008000100 */
[----:B------:R1:W1:Y:S01]  /*05d0*/  SYNCS.EXCH.64 URZ, [UR5+0x8], UR10 ;  /* 0x0000080a05ff75b2 */ /* 0x0002620008000100 */
        /* <DEDUP_REMOVED lines=9> */
[----:B------:R-:W-:Y:S01]  /*0670*/  NOP ;  /* 0x0000000000007918 */ /* 0x000fe20000000000 */
.L_x_9:
[----:B------:R-:W2:Y:S01]  /*0680*/  SHFL.IDX PT, R2, R162, RZ, 0x1f ;  /* 0x00001fffa2027589 */ /* 0x000ea200000e0000 */
[----:B------:R-:W-:Y:S01]  /*0690*/  NOP ;  /* 0x0000000000007918 */ /* 0x000fe20000000000 */
[----:B--2---:R-:W-:-:S13]  /*06a0*/  ISETP.NE.AND P0, PT, R2, 0x1, PT ;  /* 0x000000010200780c */ /* 0x004fda0003f05270 */
[----:B------:R-:W-:Y:S05]  /*06b0*/  @P0 BRA `(.L_x_10) ;  /* 0x0000000000580947 */ /* 0x000fea0003800000 */
[----:B------:R-:W2:Y:S01]  /*06c0*/  S2UR UR7, SR_CgaCtaId ;  /* 0x00000000000779c3 */ /* 0x000ea20000008800 */
[----:B------:R-:W-:Y:S01]  /*06d0*/  UMOV UR9, 0x400 ;  /* 0x0000040000097882 */ /* 0x000fe20000000000 */
[----:B-1----:R-:W-:Y:S01]  /*06e0*/  UMOV UR5, 0x20 ;  /* 0x0000002000057882 */ /* 0x002fe20000000000 */
[----:B------:R-:W-:Y:S01]  /*06f0*/  UMOV UR4, 0x80 ;  /* 0x0000008000047882 */ /* 0x000fe20000000000 */
[----:B------:R-:W-:-:S04]  /*0700*/  UIADD3 UR10, UPT, UPT, -UR5, 0x100000, URZ ;  /* 0x00100000050a7890 */ /* 0x000fc8000fffe1ff */
[----:B------:R-:W-:Y:S02]  /*0710*/  USHF.L.U32 UR11, UR10, 0xb, URZ ;  /* 0x0000000b0a0b7899 */ /* 0x000fe400080006ff */
[----:B------:R-:W-:Y:S02]  /*0720*/  USHF.L.U32 UR10, UR10, 0x1, URZ ;  /* 0x000000010a0a7899 */ /* 0x000fe400080006ff */
[----:B------:R-:W-:-:S04]  /*0730*/  UIADD3 UR4, UPT, UPT, -UR4, 0x100000, URZ ;  /* 0x0010000004047890 */ /* 0x000fc8000fffe1ff */
[----:B------:R-:W-:Y:S02]  /*0740*/  USHF.L.U32 UR5, UR4, 0xb, URZ ;  /* 0x0000000b04057899 */ /* 0x000fe400080006ff */
[----:B------:R-:W-:Y:S01]  /*0750*/  USHF.L.U32 UR4, UR4, 0x1, URZ ;  /* 0x0000000104047899 */ /* 0x000fe200080006ff */
[----:B------:R-:W-:Y:S01]  /*0760*/  ELECT P0, URZ, PT ;  /* 0x0000000000ff782f */ /* 0x000fe20003800000 */
[----:B--2---:R-:W-:Y:S01]  /*0770*/  ULEA UR7, UR7, UR9, 0x18 ;  /* 0x0000000907077291 */ /* 0x004fe2000f8ec0ff */
[----:B------:R-:W1:Y:S11]  /*0780*/  FENCE.VIEW.ASYNC.S ;  /* 0x00000000000073c6 */ /* 0x000e760000000000 */
[----:B-1----:R2:W1:Y:S01]  /*0790*/  SYNCS.EXCH.64 URZ, [UR7+0x60], UR10 ;  /* 0x0000600a07ff75b2 */ /* 0x0024620008000100 */
[----:B------:R2:W1:Y:S01]  /*07a0*/  SYNCS.EXCH.64 URZ, [UR7+0x80], UR4 ;  /* 0x0000800407ff75b2 */ /* 0x0004620008000100 */
[----:B------:R2:W1:Y:S01]  /*07b0*/  SYNCS.EXCH.64 URZ, [UR7+0x68], UR10 ;  /* 0x0000680a07ff75b2 */ /* 0x0004620008000100 */
[----:B------:R2:W1:Y:S01]  /*07c0*/  SYNCS.EXCH.64 URZ, [UR7+0x88], UR4 ;  /* 0x0000880407ff75b2 */ /* 0x0004620008000100 */
[----:B------:R2:W1:Y:S01]  /*07d0*/  SYNCS.EXCH.64 URZ, [UR7+0x70], UR10 ;  /* 0x0000700a07ff75b2 */ /* 0x0004620008000100 */
[----:B------:R2:W1:Y:S01]  /*07e0*/  SYNCS.EXCH.64 URZ, [UR7+0x90], UR4 ;  /* 0x0000900407ff75b2 */ /* 0x0004620008000100 */
[----:B------:R2:W1:Y:S01]  /*07f0*/  SYNCS.EXCH.64 URZ, [UR7+0x78], UR10 ;  /* 0x0000780a07ff75b2 */ /* 0x0004620008000100 */
[----:B------:R2:W1:Y:S02]  /*0800*/  SYNCS.EXCH.64 URZ, [UR7+0x98], UR4 ;  /* 0x0000980407ff75b2 */ /* 0x0004640008000100 */
[----:B--2---:R-:W-:Y:S01]  /*0810*/  NOP ;  /* 0x0000000000007918 */ /* 0x004fe20000000000 */
.L_x_10:
[----:B------:R-:W2:Y:S01]  /*0820*/  SHFL.IDX PT, R2, R162, RZ, 0x1f ;  /* 0x00001fffa2027589 */ /* 0x000ea200000e0000 */
[----:B------:R-:W-:Y:S01]  /*0830*/  NOP ;  /* 0x0000000000007918 */ /* 0x000fe20000000000 */
[----:B--2---:R-:W-:-:S13]  /*0840*/  ISETP.NE.AND P0, PT, R2, 0x3, PT ;  /* 0x000000030200780c */ /* 0x004fda0003f05270 */
[----:B------:R-:W-:Y:S05]  /*0850*/  @P0 BRA `(.L_x_11) ;  /* 0x0000000000300947 */ /* 0x000fea0003800000 */
[----:B-1----:R-:W1:Y:S01]  /*0860*/  S2UR UR5, SR_CgaCtaId ;  /* 0x00000000000579c3 */ /* 0x002e620000008800 */
        /* <DEDUP_REMOVED lines=8> */
[----:B-1----:R2:W1:Y:S01]  /*08f0*/  SYNCS.EXCH.64 URZ, [UR5+0xa0], UR10 ;  /* 0x0000a00a05ff75b2 */ /* 0x0024620008000100 */
[----:B------:R2:W1:Y:S02]  /*0900*/  SYNCS.EXCH.64 URZ, [UR5+0xa8], UR10 ;  /* 0x0000a80a05ff75b2 */ /* 0x0004640008000100 */
[----:B--2---:R-:W-:Y:S01]  /*0910*/  NOP ;  /* 0x0000000000007918 */ /* 0x004fe20000000000 */
.L_x_11:
[----:B------:R-:W2:Y:S01]  /*0920*/  SHFL.IDX PT, R2, R162, RZ, 0x1f ;  /* 0x00001fffa2027589 */ /* 0x000ea200000e0000 */
[----:B------:R-:W-:Y:S01]  /*0930*/  NOP ;  /* 0x0000000000007918 */ /* 0x000fe20000000000 */
[----:B--2---:R-:W-:-:S13]  /*0940*/  ISETP.NE.AND P0, PT, R2, 0x4, PT ;  /* 0x000000040200780c */ /* 0x004fda0003f05270 */
[----:B------:R-:W-:Y:S05]  /*0950*/  @P0 BRA `(.L_x_12) ;  /* 0x00000000004c0947 */ /* 0x000fea0003800000 */
[----:B-1----:R-:W1:Y:S01]  /*0960*/  S2UR UR5, SR_CgaCtaId ;  /* 0x00000000000579c3 */ /* 0x002e620000008800 */
[----:B------:R-:W-:Y:S01]  /*0970*/  UMOV UR9, 0x100 ;  /* 0x0000010000097882 */ /* 0x000fe20000000000 */
[----:B------:R-:W-:Y:S01]  /*0980*/  UMOV UR7, 0x400 ;  /* 0x0000040000077882 */ /* 0x000fe20000000000 */
[----:B------:R-:W-:Y:S01]  /*0990*/  USEL UR9, UR9, 0xe0, UP2 ;  /* 0x000000e009097887 */ /* 0x000fe20009000000 */
[----:B------:R-:W-:Y:S01]  /*09a0*/  UMOV UR4, 0x1 ;  /* 0x0000000100047882 */ /* 0x000fe20000000000 */
[----:B------:R-:W-:Y:S01]  /*09b0*/  ELECT P0, URZ, PT ;  /* 0x0000000000ff782f */ /* 0x000fe20003800000 */
[----:B------:R-:W-:-:S04]  /*09c0*/  UIADD3 UR10, UPT, UPT, -UR4, 0x100000, URZ ;  /* 0x00100000040a7890 */ /* 0x000fc8000fffe1ff */
[----:B------:R-:W-:Y:S02]  /*09d0*/  USHF.L.U32 UR11, UR10, 0xb, URZ ;  /* 0x0000000b0a0b7899 */ /* 0x000fe400080006ff */
[----:B------:R-:W-:Y:S02]  /*09e0*/  USHF.L.U32 UR10, UR10, 0x1, URZ ;  /* 0x000000010a0a7899 */ /* 0x000fe400080006ff */
[----:B------:R-:W-:-:S04]  /*09f0*/  UIADD3 UR12, UPT, UPT, -UR9, 0x100000, URZ ;  /* 0x00100000090c7890 */ /* 0x000fc8000fffe1ff */
[----:B------:R-:W-:Y:S02]  /*0a00*/  USHF.L.U32 UR13, UR12, 0xb, URZ ;  /* 0x0000000b0c0d7899 */ /* 0x000fe400080006ff */
[----:B------:R-:W-:Y:S02]  /*0a10*/  USHF.L.U32 UR12, UR12, 0x1, URZ ;  /* 0x000000010c0c7899 */ /* 0x000fe400080006ff */
[----:B-1----:R-:W-:Y:S01]  /*0a20*/  ULEA UR5, UR5, UR7, 0x18 ;  /* 0x0000000705057291 */ /* 0x002fe2000f8ec0ff */
[----:B------:R-:W1:Y:S11]  /*0a30*/  FENCE.VIEW.ASYNC.S ;  /* 0x00000000000073c6 */ /* 0x000e760000000000 */
[----:B-1----:R2:W1:Y:S01]  /*0a40*/  SYNCS.EXCH.64 URZ, [UR5+0xb0], UR10 ;  /* 0x0000b00a05ff75b2 */ /* 0x0024620008000100 */
[----:B------:R2:W1:Y:S01]  /*0a50*/  SYNCS.EXCH.64 URZ, [UR5+0xc0], UR12 ;  /* 0x0000c00c05ff75b2 */ /* 0x0004620008000100 */
[----:B------:R2:W1:Y:S01]  /*0a60*/  SYNCS.EXCH.64 URZ, [UR5+0xb8], UR10 ;  /* 0x0000b80a05ff75b2 */ /* 0x0004620008000100 */
[----:B------:R2:W1:Y:S02]  /*0a70*/  SYNCS.EXCH.64 URZ, [UR5+0xc8], UR12 ;  /* 0x0000c80c05ff75b2 */ /* 0x0004640008000100 */
[----:B--2---:R-:W-:Y:S01]  /*0a80*/  NOP ;  /* 0x0000000000007918 */ /* 0x004fe20000000000 */
.L_x_12:
        /* <DEDUP_REMOVED lines=20> */
[----:B------:R2:W1:Y:S02]  /*0bd0*/  SYNCS.EXCH.64 URZ, [UR7+0xe8], UR4 ;  /* 0x0000e80407ff75b2 */ /* 0x0004640008000100 */
[----:B--2---:R-:W-:Y:S01]  /*0be0*/  NOP ;  /* 0x0000000000007918 */ /* 0x004fe20000000000 */
.L_x_13:
        /* <DEDUP_REMOVED lines=18> */
.L_x_14:
[----:B-1----:R-:W1:Y:S01]  /*0d10*/  S2UR UR5, SR_CTAID.X ;  /* 0x00000000000579c3 */ /* 0x002e620000002500 */
[----:B------:R-:W-:-:S05]  /*0d20*/  CS2R.32 R156, SR_CgaSize ;  /* 0x00000000009c7805 */ /* 0x000fca0000008a00 */
[----:B------:R-:W-:-:S05]  /*0d30*/  IMAD R156, R156, -0xa0, RZ ;  /* 0xffffff609c9c7824 */ /* 0x000fca00078e02ff */
[----:B------:R-:W-:-:S14]  /*0d40*/  R2UR UR9, R156 ;  /* 0x000000009c0972ca */ /* 0x000fdc00000e0000 */
[----:B------:R-:W2:Y:S01]  /*0d50*/  LDCU UR9, c[0x0][UR9+0x2b0] ;  /* 0x00005600090977ac */ /* 0x000ea20008000800 */
[----:B------:R-:W-:Y:S01]  /*0d60*/  NOP ;  /* 0x0000000000007918 */ /* 0x000fe20000000000 */
[----:B------:R-:W-:-:S05]  /*0d70*/  CS2R.32 R156, SR_CgaSize ;  /* 0x00000000009c7805 */ /* 0x000fca0000008a00 */
[----:B------:R-:W-:-:S05]  /*0d80*/  IMAD R156, R156, -0xa0, RZ ;  /* 0xffffff609c9c7824 */ /* 0x000fca00078e02ff */
[----:B------:R-:W-:-:S14]  /*0d90*/  R2UR UR7, R156 ;  /* 0x000000009c0772ca */ /* 0x000fdc00000e0000 */
[----:B------:R-:W3:Y:S01]  /*0da0*/  LDCU UR7, c[0x0][UR7+0x2b4] ;  /* 0x00005680070777ac */ /* 0x000ee20008000800 */
[----:B------:R-:W4:Y:S08]  /*0db0*/  S2UR UR4, SR_CTAID.Y ;  /* 0x00000000000479c3 */ /* 0x000f300000002600 */
[----:B------:R-:W3:Y:S01]  /*0dc0*/  LDC R9, c[0x0][0xb24] ;  /* 0x0002c900ff097b82 */ /* 0x000ee20000000800 */
[----:B-1----:R-:W-:-:S02]  /*0dd0*/  I2FP.F32.U32 R4, UR5 ;  /* 0x0000000500047c45 */ /* 0x002fc40008201000 */
[----:B------:R-:W-:-:S05]  /*0de0*/  CS2R.32 R5, SR_CgaSize ;  /* 0x0000000000057805 */ /* 0x000fca0000008a00 */
[----:B------:R-:W-:-:S06]  /*0df0*/  IMAD R5, R5, -0xa0, RZ ;  /* 0xffffff6005057824 */ /* 0x000fcc00078e02ff */
[----:B------:R-:W1:Y:S01]  /*0e00*/  LDC R5, c[0x0][R5+0x2a0] ;  /* 0x0000a80005057b82 */ /* 0x000e620000000800 */
[----:B------:R-:W-:Y:S01]  /*0e10*/  MOV R21, UR5 ;  /* 0x0000000500157c02 */ /* 0x000fe20008000f00 */
[----:B--2---:R-:W-:Y:S01]  /*0e20*/  FMUL R4, R4, UR9 ;  /* 0x0000000904047c20 */ /* 0x004fe20008400000 */
[----:B----4-:R-:W-:Y:S02]  /*0e30*/  I2FP.F32.U32 R2, UR4 ;  /* 0x0000000400027c45 */ /* 0x010fe40008201000 */
[----:B------:R-:W-:-:S05]  /*0e40*/  CS2R.32 R3, SR_CgaSize ;  /* 0x0000000000037805 */ /* 0x000fca0000008a00 */
[----:B------:R-:W-:-:S06]  /*0e50*/  IMAD R3, R3, -0xa0, RZ ;  /* 0xffffff6003037824 */ /* 0x000fcc00078e02ff */
[----:B------:R-:W2:Y:S01]  /*0e60*/  LDC R3, c[0x0][R3+0x2a4] ;  /* 0x0000a90003037b82 */ /* 0x000ea20000000800 */
[----:B------:R-:W4:Y:S01]  /*0e70*/  F2I.U32.TRUNC.NTZ R156, R4 ;  /* 0x00000004009c7305 */ /* 0x000f22000020f000 */
[----:B------:R-:W-:Y:S01]  /*0e80*/  MOV R20, UR4 ;  /* 0x0000000400147c02 */ /* 0x000fe20008000f00 */
[----:B---3--:R-:W-:-:S05]  /*0e90*/  FMUL R2, R2, UR7 ;  /* 0x0000000702027c20 */ /* 0x008fca0008400000 */
[----:B------:R-:W-:Y:S01]  /*0ea0*/  BAR.SYNC.DEFER_BLOCKING 0x0 ;  /* 0x0000000000007b1d */ /* 0x000fe20000010000 */
[----:B------:R-:W-:-:S05]  /*0eb0*/  ISETP.GE.AND P0, PT, R9, 0x1, PT ;  /* 0x000000010900780c */ /* 0x000fca0003f06270 */
[----:B------:R-:W3:Y:S02]  /*0ec0*/  F2I.U32.TRUNC.NTZ R154, R2 ;  /* 0x00000002009a7305 */ /* 0x000ee4000020f000 */
[----:B------:R-:W2:Y:S01]  /*0ed0*/  S2UR UR36, SR_CTAID.Z ;  /* 0x00000000002479c3 */ /* 0x000ea20000002700 */
[----:B----4-:R-:W-:-:S05]  /*0ee0*/  IADD3 R156, PT, PT, -R156, RZ, RZ ;  /* 0x000000ff9c9c7210 */ /* 0x010fca0007ffe1ff */
[----:B-1----:R-:W-:Y:S01]  /*0ef0*/  IMAD R156, R5, R156, UR5 ;  /* 0x00000005059c7e24 */ /* 0x002fe2000f8e029c */
[----:B---3--:R-:W-:-:S05]  /*0f00*/  IADD3 R154, PT, PT, -R154, RZ, RZ ;  /* 0x000000ff9a9a7210 */ /* 0x008fca0007ffe1ff */
[----:B--2---:R-:W-:Y:S01]  /*0f10*/  IMAD R154, R3, R154, UR4 ;  /* 0x00000004039a7e24 */ /* 0x004fe2000f8e029a */
[----:B------:R-:W-:Y:S06]  /*0f20*/  @!P0 BRA `(.L_x_15) ;  /* 0x0000000000b88947 */ /* 0x000fec0003800000 */
[----:B------:R-:W1:Y:S01]  /*0f30*/  LDC.64 R4, c[0x0][0xb18] ;  /* 0x0002c600ff047b82 */ /* 0x000e620000000a00 */
[----:B------:R-:W-:-:S07]  /*0f40*/  ISETP.NE.AND P0, PT, R9, 0x1, PT ;  /* 0x000000010900780c */ /* 0x000fce0003f05270 */
[----:B------:R-:W2:Y:S08]  /*0f50*/  LDC R10, c[0x0][0xb0c] ;  /* 0x0002c300ff0a7b82 */ /* 0x000eb00000000800 */
[----:B------:R-:W3:Y:S08]  /*0f60*/  LDC R11, c[0x0][0x370] ;  /* 0x0000dc00ff0b7b82 */ /* 0x000ef00000000800 */
[----:B------:R-:W4:Y:S01]  /*0f70*/  LDC R12, c[0x0][0x374] ;  /* 0x0000dd00ff0c7b82 */ /* 0x000f220000000800 */
[----:B-1----:R-:W-:-:S07]  /*0f80*/  ISETP.NE.AND P1, PT, R4, 0x1, PT ;  /* 0x000000010400780c */ /* 0x002fce0003f25270 */
[----:B------:R-:W3:Y:S01]  /*0f90*/  LDC.64 R6, c[0x0][0xb10] ;  /* 0x0002c400ff067b82 */ /* 0x000ee20000000a00 */
[----:B--2---:R-:W-:-:S07]  /*0fa0*/  ISETP.NE.AND P2, PT, R10, 0x1, PT ;  /* 0x000000010a00780c */ /* 0x004fce0003f45270 */
[----:B------:R-:W1:Y:S08]  /*0fb0*/  LDC R8, c[0x0][0xb20] ;  /* 0x0002c800ff087b82 */ /* 0x000e700000000800 */
[----:B------:R-:W2:Y:S01]  /*0fc0*/  LDC.64 R2, c[0x0][0xb28] ;  /* 0x0002ca00ff027b82 */ /* 0x000ea20000000a00 */
[----:B----4-:R-:W-:-:S04]  /*0fd0*/  IMAD.HI.U32 R13, R12, R5, RZ ;  /* 0x000000050c0d7227 */ /* 0x010fc800078e00ff */
[----:B------:R-:W-:-:S04]  /*0fe0*/  IMAD.HI.U32 R5, R20, R5, RZ ;  /* 0x0000000514057227 */ /* 0x000fc800078e00ff */
[----:B---3--:R-:W-:-:S04]  /*0ff0*/  IMAD.HI.U32 R14, R11, R6, RZ ;  /* 0x000000060b0e7227 */ /* 0x008fc800078e00ff */
[C---:B------:R-:W-:Y:S01]  /*1000*/  IMAD.HI.U32 R16, R21.reuse, R6, RZ ;  /* 0x0000000615107227 */ /* 0x040fe200078e00ff */
[-C--:B------:R-:W-:Y:S02]  /*1010*/  @P2 SHF.R.U32.HI R11, RZ, R7.reuse, R14 ;  /* 0x00000007ff0b2219 */ /* 0x080fe4000001160e */
[-C--:B-1----:R-:W-:Y:S02]  /*1020*/  @P1 SHF.R.U32.HI R12, RZ, R8.reuse, R13 ;  /* 0x00000008ff0c1219 */ /* 0x082fe4000001160d */
[----:B------:R-:W-:Y:S02]  /*1030*/  SHF.R.U32.HI R5, RZ, R8, R5 ;  /* 0x00000008ff057219 */ /* 0x000fe40000011605 */
[----:B------:R-:W-:Y:S02]  /*1040*/  SHF.R.U32.HI R16, RZ, R7, R16 ;  /* 0x00000007ff107219 */ /* 0x000fe40000011610 */
[----:B------:R-:W-:Y:S01]  /*1050*/  SEL R5, R20, R5, !P1 ;  /* 0x0000000514057207 */ /* 0x000fe20004800000 */
[----:B--2---:R-:W-:Y:S01]  /*1060*/  IMAD.HI.U32 R14, R12, R2, RZ ;  /* 0x000000020c0e7227 */ /* 0x004fe200078e00ff */
[----:B------:R-:W-:-:S02]  /*1070*/  SEL R7, R21, R16, !P2 ;  /* 0x0000001015077207 */ /* 0x000fc40005000000 */
[----:B------:R-:W-:Y:S01]  /*1080*/  IADD3 R13, PT, PT, -R5, RZ, RZ ;  /* 0x000000ff050d7210 */ /* 0x000fe20007ffe1ff */
[----:B------:R-:W-:Y:S01]  /*1090*/  IMAD.HI.U32 R6, R11, R2, RZ ;  /* 0x000000020b067227 */ /* 0x000fe200078e00ff */
[----:B------:R-:W-:-:S03]  /*10a0*/  @P0 SHF.R.U32.HI R12, RZ, R3, R14 ;  /* 0x00000003ff0c0219 */ /* 0x000fc6000001160e */
[----:B------:R-:W-:Y:S01]  /*10b0*/  IMAD R13, R4, R13, R20 ;  /* 0x0000000d040d7224 */ /* 0x000fe200078e0214 */
[----:B------:R-:W-:Y:S01]  /*10c0*/  @P0 SHF.R.U32.HI R11, RZ, R3, R6 ;  /* 0x00000003ff0b0219 */ /* 0x000fe20000011606 */
[----:B------:R-:W-:-:S04]  /*10d0*/  IMAD R12, R12, R9, RZ ;  /* 0x000000090c0c7224 */ /* 0x000fc800078e02ff */
[----:B------:R-:W-:Y:S01]  /*10e0*/  IMAD R6, R11, R9, RZ ;  /* 0x000000090b067224 */ /* 0x000fe200078e02ff */
[----:B------:R-:W-:-:S04]  /*10f0*/  ISETP.GE.AND P1, PT, R5, R12, PT ;  /* 0x0000000c0500720c */ /* 0x000fc80003f26270 */
[----:B------:R-:W-:Y:S01]  /*1100*/  ISETP.GE.OR P1, PT, R7, R6, P1 ;  /* 0x000000060700720c */ /* 0x000fe20000f26670 */
[----:B------:R-:W-:-:S05]  /*1110*/  IMAD.HI.U32 R6, R5, R2, RZ ;  /* 0x0000000205067227 */ /* 0x000fca00078e00ff */
[----:B------:R-:W-:-:S04]  /*1120*/  SHF.R.U32.HI R6, RZ, R3, R6 ;  /* 0x00000003ff067219 */ /* 0x000fc80000011606 */
[----:B------:R-:W-:-:S03]  /*1130*/  SEL R6, R5, R6, !P0 ;  /* 0x0000000605067207 */ /* 0x000fc60004000000 */
[----:B------:R-:W-:Y:S01]  /*1140*/  @!P1 IMAD.HI.U32 R8, R7, R2, RZ ;  /* 0x0000000207089227 */ /* 0x000fe200078e00ff */
[----:B------:R-:W-:-:S04]  /*1150*/  IADD3 R2, PT, PT, -R6, RZ, RZ ;  /* 0x000000ff06027210 */ /* 0x000fc80007ffe1ff */
[----:B------:R-:W-:Y:S01]  /*1160*/  @!P1 SHF.R.U32.HI R8, RZ, R3, R8 ;  /* 0x00000003ff089219 */ /* 0x000fe20000011608 */
[----:B------:R-:W-:-:S03]  /*1170*/  IMAD R2, R9, R2, R5 ;  /* 0x0000000209027224 */ /* 0x000fc600078e0205 */
[----:B------:R-:W-:-:S05]  /*1180*/  @!P1 SEL R3, R7, R8, !P0 ;  /* 0x0000000807039207 */ /* 0x000fca0004000000 */
[--C-:B------:R-:W-:Y:S02]  /*1190*/  @!P1 IMAD.IADD R6, R6, 0x1, -R3.reuse ;  /* 0x0000000106069824 */ /* 0x100fe400078e0a03 */
[----:B------:R-:W-:Y:S01]  /*11a0*/  @!P1 IMAD R3, R2, R11, R3 ;  /* 0x0000000b02039224 */ /* 0x000fe200078e0203 */
[----:B------:R-:W-:Y:S01]  /*11b0*/  IADD3 R2, PT, PT, -R7, RZ, RZ ;  /* 0x000000ff07027210 */ /* 0x000fe20007ffe1ff */
[----:B------:R-:W-:Y:S02]  /*11c0*/  @!P1 IMAD R5, R6, R9, R7 ;  /* 0x0000000906059224 */ /* 0x000fe400078e0207 */
[----:B------:R-:W-:Y:S02]  /*11d0*/  @!P1 IMAD.MOV.U32 R7, RZ, RZ, R3 ;  /* 0x000000ffff079224 */ /* 0x000fe400078e0003 */
[----:B------:R-:W-:Y:S02]  /*11e0*/  IMAD R2, R10, R2, R21 ;  /* 0x000000020a027224 */ /* 0x000fe400078e0215 */
[----:B------:R-:W-:-:S02]  /*11f0*/  IMAD R20, R5, R4, R13 ;  /* 0x0000000405147224 */ /* 0x000fc400078e020d */
[----:B------:R-:W-:Y:S02]  /*1200*/  IMAD R21, R7, R10, R2 ;  /* 0x0000000a07157224 */ /* 0x000fe400078e0202 */
.L_x_15:
[----:B------:R-:W1:Y:S01]  /*1210*/  LDCU UR4, c[0x0][0xb30] ;  /* 0x00016600ff0477ac */ /* 0x000e620008000800 */
[----:B------:R-:W2:Y:S08]  /*1220*/  S2UR UR37, SR_CgaCtaId ;  /* 0x00000000002579c3 */ /* 0x000eb00000008800 */
[----:B------:R-:W3:Y:S01]  /*1230*/  LDC R72, c[0x0][0xb24] ;  /* 0x0002c900ff487b82 */ /* 0x000ee20000000800 */
[----:B-1----:R-:W-:-:S09]  /*1240*/  UISETP.NE.AND UP1, UPT, UR4, 0x1, UPT ;  /* 0x000000010400788c */ /* 0x002fd2000bf25270 */
[----:B--2---:R-:W-:Y:S05]  /*1250*/  BRA.U UP1, `(.L_x_16) ;  /* 0x0000000101407547 */ /* 0x004fea000b800000 */
[----:B------:R-:W1:Y:S08]  /*1260*/  LDC.64 R4, c[0x0][0xb10] ;  /* 0x0002c400ff047b82 */ /* 0x000e700000000a00 */
[----:B------:R-:W2:Y:S08]  /*1270*/  LDC.64 R2, c[0x0][0xb18] ;  /* 0x0002c600ff027b82 */ /* 0x000eb00000000a00 */
[----:B------:R-:W4:Y:S08]  /*1280*/  LDC R6, c[0x0][0xb20] ;  /* 0x0002c800ff067b82 */ /* 0x000f300000000800 */
[----:B------:R-:W3:Y:S01]  /*1290*/  LDC R8, c[0x0][0xb0c] ;  /* 0x0002c300ff087b82 */ /* 0x000ee20000000800 */
[----:B-1----:R-:W-:-:S05]  /*12a0*/  IMAD.HI.U32 R4, R21, R4, RZ ;  /* 0x0000000415047227 */ /* 0x002fca00078e00ff */
[----:B------:R-:W-:Y:S01]  /*12b0*/  SHF.R.U32.HI R4, RZ, R5, R4 ;  /* 0x00000005ff047219 */ /* 0x000fe20000011604 */
[----:B--2---:R-:W-:Y:S01]  /*12c0*/  IMAD.HI.U32 R3, R20, R3, RZ ;  /* 0x0000000314037227 */ /* 0x004fe200078e00ff */
[----:B------:R-:W-:-:S04]  /*12d0*/  ISETP.NE.AND P0, PT, R2, 0x1, PT ;  /* 0x000000010200780c */ /* 0x000fc80003f05270 */
[----:B----4-:R-:W-:-:S04]  /*12e0*/  SHF.R.U32.HI R3, RZ, R6, R3 ;  /* 0x00000006ff037219 */ /* 0x010fc80000011603 */
[----:B------:R-:W-:Y:S02]  /*12f0*/  SEL R3, R20, R3, !P0 ;  /* 0x0000000314037207 */ /* 0x000fe40004000000 */
[----:B---3--:R-:W-:-:S04]  /*1300*/  ISETP.NE.AND P1, PT, R8, 0x1, PT ;  /* 0x000000010800780c */ /* 0x008fc80003f25270 */
[----:B------:R-:W-:-:S05]  /*1310*/  SEL R4, R21, R4, !P1 ;  /* 0x0000000415047207 */ /* 0x000fca0004800000 */
[----:B------:R-:W-:Y:S02]  /*1320*/  IMAD.IADD R5, R3, 0x1, -R4 ;  /* 0x0000000103057824 */ /* 0x000fe400078e0a04 */
[----:B------:R-:W-:Y:S02]  /*1330*/  IMAD.IADD R3, R4, 0x1, -R3 ;  /* 0x0000000104037824 */ /* 0x000fe400078e0a03 */
[----:B------:R-:W-:Y:S02]  /*1340*/  IMAD R21, R5, R8, R21 ;  /* 0x0000000805157224 */ /* 0x000fe400078e0215 */
[----:B------:R-:W-:-:S07]  /*1350*/  IMAD R20, R3, R2, R20 ;  /* 0x0000000203147224 */ /* 0x000fce00078e0214 */
.L_x_16:
[----:B------:R-:W-:Y:S01]  /*1360*/  BAR.SYNC.DEFER_BLOCKING 0x0 ;  /* 0x0000000000007b1d */ /* 0x000fe20000010000 */
[----:B------:R-:W-:Y:S01]  /*1370*/  UISETP.NE.AND UP1, UPT, UR8, 0x2, UPT ;  /* 0x000000020800788c */ /* 0x000fe2000bf25270 */
[----:B------:R-:W-:Y:S02]  /*1380*/  ISETP.NE.OR P5, PT, R0, 0x2, !P5 ;  /* 0x000000020000780c */ /* 0x000fe40006fa5670 */
[----:B------:R-:W-:-:S06]  /*1390*/  LOP3.LUT R2, R170, 0x1f, RZ, 0xc0, !PT ;  /* 0x0000001faa027812 */ /* 0x000fcc00078ec0ff */
[----:B------:R-:W-:Y:S05]  /*13a0*/  BRA.U UP1, `(.L_x_17) ;  /* 0x0000001101d87547 */ /* 0x000fea000b800000 */
[----:B------:R-:W1:Y:S01]  /*13b0*/  LDCU UR13, c[0x0][0x38c] ;  /* 0x00007180ff0d77ac */ /* 0x000e620008000800 */
[----:B------:R-:W2:Y:S01]  /*13c0*/  LDC R9, c[0x0][0x370] ;  /* 0x0000dc00ff097b82 */ /* 0x000ea20000000800 */
[----:B------:R-:W-:Y:S01]  /*13d0*/  PLOP3.LUT P1, PT, PT, PT, UP2, 0x80, 0x8 ;  /* 0x000000000008781c */ /* 0x000fe20003f2f028 */
[----:B------:R-:W-:Y:S01]  /*13e0*/  HFMA2 R12, -RZ, RZ, 0, 0 ;  /* 0x00000000ff0c7431 */ /* 0x000fe200000001ff */
[----:B------:R-:W-:Y:S01]  /*13f0*/  ISETP.EQ.OR P4, PT, R2, RZ, P5 ;  /* 0x000000ff0200720c */ /* 0x000fe20002f82670 */
[----:B------:R-:W-:Y:S01]  /*1400*/  IMAD.MOV.U32 R15, RZ, RZ, 0x1 ;  /* 0x00000001ff0f7424 */ /* 0x000fe200078e00ff */
[----:B------:R-:W-:Y:S01]  /*1410*/  PLOP3.LUT P1, PT, P1, PT, PT, 0x8, 0x80 ;  /* 0x000000000080781c */ /* 0x000fe20000f2e170 */
[----:B------:R-:W-:Y:S01]  /*1420*/  IMAD.MOV.U32 R14, RZ, RZ, RZ ;  /* 0x000000ffff0e7224 */ /* 0x000fe200078e00ff */
[----:B------:R-:W-:Y:S01]  /*1430*/  MOV R8, 0x1 ;  /* 0x0000000100087802 */ /* 0x000fe20000000f00 */
[----:B------:R-:W4:Y:S01]  /*1440*/  LDC R0, c[0x0][0x374] ;  /* 0x0000dd00ff007b82 */ /* 0x000f220000000800 */
[----:B------:R-:W-:Y:S01]  /*1450*/  IMAD.MOV.U32 R10, RZ, RZ, RZ ;  /* 0x000000ffff0a7224 */ /* 0x000fe200078e00ff */
[----:B------:R-:W2:Y:S01]  /*1460*/  LDCU.64 UR22, c[0x0][0x348] ;  /* 0x00006900ff1677ac */ /* 0x000ea20008000a00 */
[----:B------:R-:W-:Y:S01]  /*1470*/  UMOV UR6, URZ ;  /* 0x000000ff00067c82 */ /* 0x000fe20008000000 */
[----:B-1----:R-:W-:-:S04]  /*1480*/  UIADD3 UR5, UPT, UPT, UR13, 0x1f, URZ ;  /* 0x0000001f0d057890 */ /* 0x002fc8000fffe0ff */
[----:B------:R-:W-:-:S04]  /*1490*/  USHF.R.S32.HI UR4, URZ, 0x1f, UR5 ;  /* 0x0000001fff047899 */ /* 0x000fc80008011405 */
[----:B------:R-:W-:-:S04]  /*14a0*/  ULEA.HI UR4, UR4, UR5, URZ, 0x5 ;  /* 0x0000000504047291 */ /* 0x000fc8000f8f28ff */
[----:B------:R-:W-:Y:S02]  /*14b0*/  USHF.R.S32.HI UR15, URZ, 0x5, UR4 ;  /* 0x00000005ff0f7899 */ /* 0x000fe40008011404 */
[----:B------:R-:W-:Y:S02]  /*14c0*/  UIADD3 UR4, UPT, UPT, UR13, -0x1, URZ ;  /* 0xffffffff0d047890 */ /* 0x000fe4000fffe0ff */
[----:B------:R-:W-:Y:S02]  /*14d0*/  UISETP.LT.U32.AND UP0, UPT, UR15, 0x6, UPT ;  /* 0x000000060f00788c */ /* 0x000fe4000bf01070 */
[----:B------:R-:W-:Y:S02]  /*14e0*/  UISETP.GE.U32.AND UP1, UPT, UR4, -0x3f, UPT ;  /* 0xffffffc10400788c */ /* 0x000fe4000bf26070 */
[----:B------:R-:W-:Y:S02]  /*14f0*/  USEL UR14, UR15, 0x6, UP0 ;  /* 0x000000060f0e7887 */ /* 0x000fe40008000000 */
[----:B------:R-:W-:-:S02]  /*1500*/  UIADD3 UR13, UPT, UPT, UR13, 0x3e, URZ ;  /* 0x0000003e0d0d7890 */ /* 0x000fc4000fffe0ff */
[----:B------:R-:W-:Y:S02]  /*1510*/  UIADD3 UR5, UPT, UPT, UR14, -0x1, URZ ;  /* 0xffffffff0e057890 */ /* 0x000fe4000fffe0ff */
[----:B------:R-:W-:-:S03]  /*1520*/  UIADD3 UR7, UPT, UPT, UR15, -UR14, URZ ;  /* 0x8000000e0f077290 */ /* 0x000fc6000fffe0ff */
[----:B------:R-:W-:-:S04]  /*1530*/  @UP1 UIADD3 UR5, UPT, UPT, UR14, URZ, URZ ;  /* 0x000000ff0e051290 */ /* 0x000fc8000fffe0ff */
[----:B--2---:R-:W-:-:S12]  /*1540*/  UIADD3 UR5, UPT, UPT, UR5, 0x1, URZ ;  /* 0x0000000105057890 */ /* 0x004fd8000fffe0ff */
.L_x_35:
[----:B------:R-:W-:Y:S01]  /*1550*/  UISETP.NE.AND UP0, UPT, UR37, URZ, UPT ;  /* 0x000000ff2500728c */ /* 0x000fe2000bf05270 */
[----:B------:R-:W1:Y:S08]  /*1560*/  S2UR UR37, SR_CgaCtaId ;  /* 0x00000000002579c3 */ /* 0x000e700000008800 */
[----:B------:R-:W-:Y:S05]  /*1570*/  BRA.U UP0, `(.L_x_18) ;  /* 0x0000000100347547 */ /* 0x000fea000b800000 */
[----:B------:R-:W2:Y:S01]  /*1580*/  S2R R2, SR_CgaCtaId ;  /* 0x0000000000027919 */ /* 0x000ea20000008800 */
[----:B------:R-:W-:-:S04]  /*1590*/  MOV R3, 0x400 ;  /* 0x0000040000037802 */ /* 0x000fc80000000f00 */
[----:B--2---:R-:W-:Y:S02]  /*15a0*/  LEA R3, R2, R3, 0x18 ;  /* 0x0000000302037211 */ /* 0x004fe400078ec0ff */
[----:B------:R-:W-:-:S03]  /*15b0*/  SHF.L.U32 R2, R8, 0x1f, RZ ;  /* 0x0000001f08027819 */ /* 0x000fc600000006ff */
[----:B------:R-:W-:-:S04]  /*15c0*/  IMAD R3, R10, 0x8, R3 ;  /* 0x000000080a037824 */ /* 0x000fc800078e0203 */
[----:B------:R-:W2:Y:S02]  /*15d0*/  SYNCS.PHASECHK.TRANS64.TRYWAIT P0, [R3+URZ+0x100], R2 ;  /* 0x00010002030075a7 */ /* 0x000ea400080011ff */
[----:B--2---:R-:W-:Y:S05]  /*15e0*/  @!P0 BRA `(.L_x_19) ;  /* 0x0000009400f08947 */ /* 0x004fea0003800000 */
.L_x_131:
[----:B------:R-:W-:Y:S01]  /*15f0*/  VIADD R10, R10, 0x1 ;  /* 0x000000010a0a7836 */ /* 0x000fe20000000000 */
[----:B------:R2:W-:Y:S04]  /*1600*/  SYNCS.ARRIVE.TRANS64.A1T0 RZ, [R3+URZ+0xf0], RZ ;  /* 0x0000f0ff03ff79a7 */ /* 0x0005e800081000ff */
[----:B------:R-:W-:-:S04]  /*1610*/  ISETP.NE.AND P0, PT, R10, 0x2, PT ;  /* 0x000000020a00780c */ /* 0x000fc80003f05270 */
[----:B------:R-:W-:Y:S02]  /*1620*/  SEL R10, R10, RZ, P0 ;  /* 0x000000ff0a0a7207 */ /* 0x000fe40000000000 */
[----:B--2---:R-:W-:-:S04]  /*1630*/  SEL R3, RZ, 0x1, P0 ;  /* 0x00000001ff037807 */ /* 0x004fc80000000000 */
[----:B------:R-:W-:-:S07]  /*1640*/  LOP3.LUT R8, R8, R3, RZ, 0x3c, !PT ;  /* 0x0000000308087212 */ /* 0x000fce00078e3cff */
.L_x_18:
[----:B------:R-:W-:Y:S01]  /*1650*/  UMOV UR4, 0x400 ;  /* 0x0000040000047882 */ /* 0x000fe20000000000 */
[----:B------:R-:W-:Y:S01]  /*1660*/  SHF.L.U32 R2, R15, 0x1f, RZ ;  /* 0x0000001f0f027819 */ /* 0x000fe200000006ff */
[----:B-1----:R-:W-:Y:S01]  /*1670*/  ULEA UR4, UR37, UR4, 0x18 ;  /* 0x0000000425047291 */ /* 0x002fe2000f8ec0ff */
[----:B------:R-:W-:Y:S01]  /*1680*/  R2UR UR34, R21 ;  /* 0x00000000152272ca */ /* 0x000fe200000e0000 */
[----:B------:R-:W-:Y:S01]  /*1690*/  UISETP.GE.U32.AND UP0, UPT, UR13, 0x3f, UPT ;  /* 0x0000003f0d00788c */ /* 0x000fe2000bf06070 */
[----:B------:R-:W-:Y:S01]  /*16a0*/  R2UR UR11, R20 ;  /* 0x00000000140b72ca */ /* 0x000fe200000e0000 */
[----:B------:R-:W-:Y:S01]  /*16b0*/  ULEA UR8, UR6, UR4, 0x3 ;  /* 0x0000000406087291 */ /* 0x000fe2000f8e18ff */
[----:B------:R-:W-:-:S08]  /*16c0*/  UMOV UR21, URZ ;  /* 0x000000ff00157c82 */ /* 0x000fd00008000000 */
[----:B------:R1:W2:Y:S01]  /*16d0*/  SYNCS.PHASECHK.TRANS64.TRYWAIT P0, [UR8+0x30], R2 ;  /* 0x00003002ff0075a7 */ /* 0x0002a20008001108 */
[----:B------:R-:W-:Y:S02]  /*16e0*/  USHF.L.U32 UR34, UR34, 0x7, URZ ;  /* 0x0000000722227899 */ /* 0x000fe400080006ff */
[----:B------:R-:W-:Y:S01]  /*16f0*/  USHF.L.U32 UR11, UR11, 0x8, URZ ;  /* 0x000000080b0b7899 */ /* 0x000fe200080006ff */
[----:B------:R-:W-:Y:S11]  /*1700*/  BRA.U !UP0, `(.L_x_20) ;  /* 0x0000000108c07547 */ /* 0x000ff6000b800000 */
[----:B------:R-:W-:Y:S01]  /*1710*/  UIADD3 UR18, UPT, UPT, UR34, 0x40, URZ ;  /* 0x0000004022127890 */ /* 0x000fe2000fffe0ff */
[----:B------:R-:W-:Y:S01]  /*1720*/  UMOV UR24, URZ ;  /* 0x000000ff00187c82 */ /* 0x000fe20008000000 */
[----:B------:R-:W-:-:S10]  /*1730*/  UMOV UR25, UR6 ;  /* 0x0000000600197c82 */ /* 0x000fd40008000000 */
.L_x_25:
[----:B-1----:R-:W-:Y:S01]  /*1740*/  ULEA UR33, UR25, UR4, 0x3 ;  /* 0x0000000419217291 */ /* 0x002fe2000f8e18ff */
[----:B--2---:R-:W-:Y:S01]  /*1750*/  @!P5 MOV R3, 0x6000 ;  /* 0x000060000003d802 */ /* 0x004fe20000000f00 */
[----:B--2---:R-:W-:Y:S10]  /*1760*/  @P0 BRA `(.L_x_21) ;  /* 0x00000000000c0947 */ /* 0x004ff40003800000 */
[----:B------:R-:W-:-:S04]  /*1770*/  SHF.L.U32 R5, R15, 0x1f, RZ ;  /* 0x0000001f0f057819 */ /* 0x000fc800000006ff */
[----:B------:R-:W2:Y:S02]  /*1780*/  SYNCS.PHASECHK.TRANS64.TRYWAIT P0, [UR33+0x30], R5 ;  /* 0x00003005ff0075a7 */ /* 0x000ea40008001121 */
[----:B--2---:R-:W-:Y:S05]  /*1790*/  @!P0 BRA `(.L_x_22) ;  /* 0x0000009400988947 */ /* 0x004fea0003800000 */
.L_x_21:
[----:B------:R2:W-:Y:S01]  /*17a0*/  @!P5 SYNCS.ARRIVE.TRANS64 RZ, [UR33], R3 ;  /* 0x00000003ffffd9a7 */ /* 0x0005e20008000021 */
[----:B------:R-:W-:Y:S04]  /*17b0*/  BSSY.RECONVERGENT B0, `(.L_x_23) ;  /* 0x0000003000007945 */ /* 0x000fe80003800200 */
[----:B------:R-:W-:Y:S05]  /*17c0*/  @P4 BRA `(.L_x_24) ;  /* 0x0000000000044947 */ /* 0x000fea0003800000 */
[----:B------:R-:W-:Y:S05]  /*17d0*/  BPT.TRAP 0x1 ;  /* 0x000000040000795c */ /* 0x000fea0000300000 */
.L_x_24:
[----:B------:R-:W-:Y:S05]  /*17e0*/  BSYNC.RECONVERGENT B0 ;  /* 0x0000000000007941 */ /* 0x000fea0003800200 */
.L_x_23:
[----:B------:R-:W-:Y:S02]  /*17f0*/  UIADD3 UR6, UPT, UPT, UR25, 0x1, URZ ;  /* 0x0000000119067890 */ /* 0x000fe4000fffe0ff */
[----:B------:R-:W-:Y:S02]  /*1800*/  ULEA UR16, UR25, UR4, 0xd ;  /* 0x0000000419107291 */ /* 0x000fe4000f8e68ff */
[----:B------:R-:W-:Y:S02]  /*1810*/  UISETP.NE.AND UP0, UPT, UR6, 0x6, UPT ;  /* 0x000000060600788c */ /* 0x000fe4000bf05270 */
[----:B------:R-:W-:Y:S02]  /*1820*/  UIADD3 UR30, UP1, UPT, UR22, 0x80, URZ ;  /* 0x00000080161e7890 */ /* 0x000fe4000ff3e0ff */
[----:B------:R-:W-:Y:S02]  /*1830*/  USEL UR9, URZ, 0x1, UP0 ;  /* 0x00000001ff097887 */ /* 0x000fe40008000000 */
[----:B------:R-:W-:-:S02]  /*1840*/  USEL UR6, UR6, URZ, UP0 ;  /* 0x000000ff06067287 */ /* 0x000fc40008000000 */
[----:B------:R-:W-:Y:S02]  /*1850*/  UIADD3 UR28, UP0, UPT, UR22, 0x180, URZ ;  /* 0x00000180161c7890 */ /* 0x000fe4000ff1e0ff */
[----:B------:R-:W-:Y:S01]  /*1860*/  ULEA UR8, UR6, UR4, 0x3 ;  /* 0x0000000406087291 */ /* 0x000fe2000f8e18ff */
[----:B------:R-:W-:Y:S01]  /*1870*/  LOP3.LUT R15, R15, UR9, RZ, 0x3c, !PT ;  /* 0x000000090f0f7c12 */ /* 0x000fe2000f8e3cff */
[----:B------:R-:W-:Y:S02]  /*1880*/  USHF.L.U32 UR35, UR24, 0x5, URZ ;  /* 0x0000000518237899 */ /* 0x000fe400080006ff */
[----:B------:R-:W-:Y:S01]  /*1890*/  UIADD3.X UR31, UPT, UPT, URZ, UR23, URZ, UP1, !UPT ;  /* 0x00000017ff1f7290 */ /* 0x000fe20008ffe4ff */
[----:B-1----:R-:W-:Y:S01]  /*18a0*/  SHF.L.U32 R2, R15, 0x1f, RZ ;  /* 0x0000001f0f027819 */ /* 0x002fe200000006ff */
[----:B------:R-:W-:Y:S02]  /*18b0*/  UIADD3 UR32, UPT, UPT, UR16, 0x10800, URZ ;  /* 0x0001080010207890 */ /* 0x000fe4000fffe0ff */
[----:B------:R-:W-:Y:S01]  /*18c0*/  UIADD3 UR16, UPT, UPT, UR16, 0x11800, URZ ;  /* 0x0001180010107890 */ /* 0x000fe2000fffe0ff */
[----:B------:R1:W1:Y:S01]  /*18d0*/  SYNCS.PHASECHK.TRANS64.TRYWAIT P0, [UR8+0x30], R2 ;  /* 0x00003002ff0075a7 */ /* 0x0002620008001108 */
[----:B------:R-:W-:-:S02]  /*18e0*/  ULEA UR8, UR25, UR4, 0xe ;  /* 0x0000000419087291 */ /* 0x000fc4000f8e70ff */
[----:B------:R-:W-:Y:S02]  /*18f0*/  UIADD3.X UR29, UPT, UPT, URZ, UR23, URZ, UP0, !UPT ;  /* 0x00000017ff1d7290 */ /* 0x000fe400087fe4ff */
[----:B------:R-:W-:Y:S01]  /*1900*/  UIADD3 UR8, UPT, UPT, UR8, 0x1c800, URZ ;  /* 0x0001c80008087890 */ /* 0x000fe2000fffe0ff */
[----:B------:R-:W-:Y:S01]  /*1910*/  UMOV UR26, 0x0 ;  /* 0x00000000001a7882 */ /* 0x000fe20000000000 */
[----:B------:R-:W-:Y:S01]  /*1920*/  UMOV UR27, 0x10000000 ;  /* 0x10000000001b7882 */ /* 0x000fe20000000000 */
[----:B------:R-:W-:Y:S01]  /*1930*/  UMOV UR17, UR33 ;  /* 0x0000002100117c82 */ /* 0x000fe20008000000 */
[----:B------:R-:W-:Y:S01]  /*1940*/  UMOV UR20, UR36 ;  /* 0x0000002400147c82 */ /* 0x000fe20008000000 */
[----:B------:R-:W-:Y:S01]  /*1950*/  UMOV UR19, UR35 ;  /* 0x0000002300137c82 */ /* 0x000fe20008000000 */
[----:B------:R-:W-:Y:S01]  /*1960*/  UMOV UR12, UR36 ;  /* 0x00000024000c7c82 */ /* 0x000fe20008000000 */
[----:B------:R-:W-:Y:S01]  /*1970*/  UMOV UR9, UR33 ;  /* 0x0000002100097c82 */ /* 0x000fe20008000000 */
[----:B------:R-:W-:Y:S01]  /*1980*/  UMOV UR10, UR35 ;  /* 0x00000023000a7c82 */ /* 0x000fe20008000000 */
[----:B------:R1:W-:Y:S01]  /*1990*/  UTMALDG.3D [UR32], [UR30], desc[UR26] ;  /* 0x00001a201e0075b4 */ /* 0x0003e20008011000 */
[----:B------:R-:W-:Y:S01]  /*19a0*/  UIADD3 UR24, UPT, UPT, UR24, 0x1, URZ ;  /* 0x0000000118187890 */ /* 0x000fe2000fffe0ff */
[----:B------:R-:W-:Y:S01]  /*19b0*/  UMOV UR21, UR5 ;  /* 0x0000000500157c82 */ /* 0x000fe20008000000 */
[----:B------:R-:W-:-:S02]  /*19c0*/  UMOV UR25, UR6 ;  /* 0x0000000600197c82 */ /* 0x000fc40008000000 */
[----:B------:R-:W-:Y:S01]  /*19d0*/  UISETP.NE.AND UP0, UPT, UR24, UR5, UPT ;  /* 0x000000051800728c */ /* 0x000fe2000bf05270 */
[----:B------:R1:W-:Y:S01]  /*19e0*/  UTMALDG.3D [UR16], [UR30], desc[UR26] ;  /* 0x00001a101e0075b4 */ /* 0x0003e20008011000 */
[----:B------:R1:W-:Y:S07]  /*19f0*/  UTMALDG.3D [UR8], [UR28], desc[UR26] ;  /* 0x00001a081c0075b4 */ /* 0x0003ee0008011000 */
[----:B------:R-:W-:Y:S05]  /*1a00*/  BRA.U UP0, `(.L_x_25) ;  /* 0xfffffffd004c7547 */ /* 0x000fea000b83ffff */
.L_x_20:
[----:B-1----:R-:W-:Y:S01]  /*1a10*/  ULEA UR8, UR6, UR4, 0x3 ;  /* 0x0000000406087291 */ /* 0x002fe2000f8e18ff */
[----:B------:R-:W-:Y:S01]  /*1a20*/  SHF.L.U32 R2, R15, 0x1f, RZ ;  /* 0x0000001f0f027819 */ /* 0x000fe200000006ff */
[----:B------:R-:W-:Y:S01]  /*1a30*/  @!P1 SYNCS.ARRIVE.TRANS64.A1T0 RZ, [UR4+0xa8], RZ ;  /* 0x0000a8ffffff99a7 */ /* 0x000fe20008100004 */
[----:B------:R-:W-:-:S06]  /*1a40*/  UISETP.GT.AND UP0, UPT, UR15, UR14, UPT ;  /* 0x0000000e0f00728c */ /* 0x000fcc000bf04270 */
[----:B--2---:R1:W2:Y:S03]  /*1a50*/  SYNCS.PHASECHK.TRANS64.TRYWAIT P0, [UR8+0x30], R2 ;  /* 0x00003002ff0075a7 */ /* 0x0042a60008001108 */
[----:B------:R-:W-:Y:S05]  /*1a60*/  BRA.U !UP0, `(.L_x_26) ;  /* 0x0000000108c47547 */ /* 0x000fea000b800000 */
[----:B------:R-:W-:Y:S02]  /*1a70*/  UIADD3 UR29, UPT, UPT, UR7, UR21, URZ ;  /* 0x00000015071d7290 */ /* 0x000fe4000fffe0ff */
[----:B------:R-:W-:Y:S01]  /*1a80*/  UIADD3 UR18, UPT, UPT, UR34, 0x40, URZ ;  /* 0x0000004022127890 */ /* 0x000fe2000fffe0ff */
[----:B------:R-:W-:-:S11]  /*1a90*/  UMOV UR35, UR6 ;  /* 0x0000000600237c82 */ /* 0x000fd60008000000 */
.L_x_31:
[----:B-1----:R-:W-:Y:S01]  /*1aa0*/  ULEA UR25, UR35, UR4, 0x3 ;  /* 0x0000000423197291 */ /* 0x002fe2000f8e18ff */
[----:B--2---:R-:W-:Y:S01]  /*1ab0*/  @!P5 MOV R3, 0x6000 ;  /* 0x000060000003d802 */ /* 0x004fe20000000f00 */
[----:B--2---:R-:W-:Y:S10]  /*1ac0*/  @P0 BRA `(.L_x_27) ;  /* 0x00000000000c0947 */ /* 0x004ff40003800000 */
[----:B------:R-:W-:-:S04]  /*1ad0*/  SHF.L.U32 R5, R15, 0x1f, RZ ;  /* 0x0000001f0f057819 */ /* 0x000fc800000006ff */
[----:B------:R-:W2:Y:S02]  /*1ae0*/  SYNCS.PHASECHK.TRANS64.TRYWAIT P0, [UR25+0x30], R5 ;  /* 0x00003005ff0075a7 */ /* 0x000ea40008001119 */
[----:B--2---:R-:W-:Y:S05]  /*1af0*/  @!P0 BRA `(.L_x_28) ;  /* 0x0000009000d88947 */ /* 0x004fea0003800000 */
.L_x_27:
[----:B------:R2:W-:Y:S01]  /*1b00*/  @!P5 SYNCS.ARRIVE.TRANS64 RZ, [UR25], R3 ;  /* 0x00000003ffffd9a7 */ /* 0x0005e20008000019 */
[----:B------:R-:W-:Y:S04]  /*1b10*/  BSSY.RECONVERGENT B0, `(.L_x_29) ;  /* 0x0000003000007945 */ /* 0x000fe80003800200 */
[----:B------:R-:W-:Y:S05]  /*1b20*/  @P4 BRA `(.L_x_30) ;  /* 0x0000000000044947 */ /* 0x000fea0003800000 */
[----:B------:R-:W-:Y:S05]  /*1b30*/  BPT.TRAP 0x1 ;  /* 0x000000040000795c */ /* 0x000fea0000300000 */
.L_x_30:
[----:B------:R-:W-:Y:S05]  /*1b40*/  BSYNC.RECONVERGENT B0 ;  /* 0x0000000000007941 */ /* 0x000fea0003800200 */
.L_x_29:
        /* <DEDUP_REMOVED lines=10> */
[----:B------:R-:W-:Y:S01]  /*1bf0*/  UIADD3 UR24, UPT, UPT, UR16, 0x10800, URZ ;  /* 0x0001080010187890 */ /* 0x000fe2000fffe0ff */
[----:B-1----:R-:W-:Y:S01]  /*1c00*/  SHF.L.U32 R2, R15, 0x1f, RZ ;  /* 0x0000001f0f027819 */ /* 0x002fe200000006ff */
[----:B------:R-:W-:Y:S02]  /*1c10*/  UIADD3.X UR39, UPT, UPT, URZ, UR23, URZ, UP1, !UPT ;  /* 0x00000017ff277290 */ /* 0x000fe40008ffe4ff */
        /* <DEDUP_REMOVED lines=13> */
[----:B------:R-:W-:Y:S01]  /*1cf0*/  UMOV UR9, UR25 ;  /* 0x0000001900097c82 */ /* 0x000fe20008000000 */
[----:B------:R1:W-:Y:S01]  /*1d00*/  UTMALDG.3D [UR24], [UR38], desc[UR30] ;  /* 0x00001e18260075b4 */ /* 0x0003e20008011000 */
[----:B------:R-:W-:Y:S01]  /*1d10*/  UMOV UR10, UR27 ;  /* 0x0000001b000a7c82 */ /* 0x000fe20008000000 */
[----:B------:R-:W-:Y:S01]  /*1d20*/  UIADD3 UR21, UPT, UPT, UR21, 0x1, URZ ;  /* 0x0000000115157890 */ /* 0x000fe2000fffe0ff */
[----:B------:R-:W-:-:S03]  /*1d30*/  UMOV UR35, UR6 ;  /* 0x0000000600237c82 */ /* 0x000fc60008000000 */
[----:B------:R-:W-:Y:S01]  /*1d40*/  UISETP.NE.AND UP0, UPT, UR21, UR29, UPT ;  /* 0x0000001d1500728c */ /* 0x000fe2000bf05270 */
[----:B------:R1:W-:Y:S01]  /*1d50*/  UTMALDG.3D [UR16], [UR38], desc[UR30] ;  /* 0x00001e10260075b4 */ /* 0x0003e20008011000 */
[----:B------:R1:W-:Y:S07]  /*1d60*/  UTMALDG.3D [UR8], [UR32], desc[UR30] ;  /* 0x00001e08200075b4 */ /* 0x0003ee0008011000 */
[----:B------:R-:W-:Y:S05]  /*1d70*/  BRA.U UP0, `(.L_x_31) ;  /* 0xfffffffd00487547 */ /* 0x000fea000b83ffff */
.L_x_26:
[----:B-1----:R-:W-:Y:S01]  /*1d80*/  LEA R2, R14, UR4, 0x3 ;  /* 0x000000040e027c11 */ /* 0x002fe2000f8e18ff */
[----:B------:R-:W-:Y:S01]  /*1d90*/  NOP ;  /* 0x0000000000007918 */ /* 0x000fe20000000000 */
[----:B--2---:R-:W-:Y:S02]  /*1da0*/  SHF.L.U32 R3, R12, 0x1f, RZ ;  /* 0x0000001f0c037819 */ /* 0x004fe400000006ff */
[----:B------:R-:W-:Y:S02]  /*1db0*/  LEA R4, R14, UR4, 0x4 ;  /* 0x000000040e047c11 */ /* 0x000fe4000f8e20ff */
[----:B------:R-:W1:Y:S02]  /*1dc0*/  SYNCS.PHASECHK.TRANS64.TRYWAIT P0, [R2+URZ+0xb0], R3 ;  /* 0x0000b003020075a7 */ /* 0x000e6400080011ff */
[----:B-1----:R-:W-:Y:S05]  /*1dd0*/  @!P0 BRA `(.L_x_32) ;  /* 0x0000009000388947 */ /* 0x002fea0003800000 */
.L_x_134:
[----:B------:R-:W2:Y:S01]  /*1de0*/  LDS.128 R4, [R4+0x120] ;  /* 0x0001200004047984 */ /* 0x000ea20000000c00 */
[----:B---3--:R-:W-:Y:S01]  /*1df0*/  ISETP.GE.AND P0, PT, R72, 0x1, PT ;  /* 0x000000014800780c */ /* 0x008fe20003f06270 */
[----:B-1----:R-:W-:Y:S01]  /*1e00*/  VIADD R2, R2, 0xc0 ;  /* 0x000000c002027836 */ /* 0x002fe20000000000 */
[----:B------:R-:W-:Y:S01]  /*1e10*/  @!PT LDS RZ, [RZ] ;  /* 0x00000000fffff984 */ /* 0x000fe20000000800 */
[----:B------:R-:W-:Y:S01]  /*1e20*/  @!PT LDS RZ, [RZ] ;  /* 0x00000000fffff984 */ /* 0x000fe20000000800 */
[----:B------:R-:W-:Y:S01]  /*1e30*/  @!PT LDS RZ, [RZ] ;  /* 0x00000000fffff984 */ /* 0x000fe20000000800 */
[----:B------:R-:W-:Y:S01]  /*1e40*/  @!PT LDS RZ, [RZ] ;  /* 0x00000000fffff984 */ /* 0x000fe20000000800 */
[----:B------:R1:W-:Y:S06]  /*1e50*/  MEMBAR.ALL.CTA ;  /* 0x0000000000007992 */ /* 0x0003ec0000008000 */
[----:B-1----:R-:W1:Y:S01]  /*1e60*/  FENCE.VIEW.ASYNC.S ;  /* 0x00000000000073c6 */ /* 0x002e620000000000 */
[----:B------:R-:W-:-:S04]  /*1e70*/  PRMT R2, RZ, 0x654, R2 ;  /* 0x00000654ff027816 */ /* 0x000fc80000000002 */
[----:B-1----:R1:W-:Y:S01]  /*1e80*/  SYNCS.ARRIVE.TRANS64.RED.A1T0 RZ, [R2+URZ], RZ ;  /* 0x000000ff02ff79a7 */ /* 0x0023e200081004ff */
[----:B--2---:R-:W-:-:S13]  /*1e90*/  LOP3.LUT P2, RZ, R6, 0x1, RZ, 0xc0, !PT ;  /* 0x0000000106ff7812 */ /* 0x004fda000784c0ff */
[----:B------:R-:W-:Y:S01]  /*1ea0*/  @P2 SHF.R.U32.HI R3, RZ, 0x10, R5 ;  /* 0x00000010ff032819 */ /* 0x000fe20000011605 */
[----:B------:R-:W-:Y:S01]  /*1eb0*/  VOTEU.ANY UP0, P2 ;  /* 0x0000000000ff7886 */ /* 0x000fe20001000100 */
[----:B------:R-:W-:Y:S02]  /*1ec0*/  @P2 MOV R13, R4 ;  /* 0x00000004000d2202 */ /* 0x000fe40000000f00 */
[----:B------:R-:W-:Y:S02]  /*1ed0*/  @P2 R2UR.BROADCAST UR8, R3 ;  /* 0x00000000030822ca */ /* 0x000fe400008e0000 */
[----:B------:R-:W-:-:S11]  /*1ee0*/  @P2 LOP3.LUT R11, R5, 0xffff, RZ, 0xc0, !PT ;  /* 0x0000ffff050b2812 */ /* 0x000fd600078ec0ff */
[----:B------:R-:W-:Y:S01]  /*1ef0*/  @UP0 UMOV UR36, UR8 ;  /* 0x0000000800240c82 */ /* 0x000fe20008000000 */
[----:B-1----:R-:W-:Y:S05]  /*1f00*/  @!P0 BRA `(.L_x_33) ;  /* 0x0000000000b88947 */ /* 0x002fea0003800000 */
[----:B------:R-:W4:Y:S01]  /*1f10*/  LDC.64 R4, c[0x0][0xb18] ;  /* 0x0002c600ff047b82 */ /* 0x000f220000000a00 */
[----:B------:R-:W-:-:S07]  /*1f20*/  ISETP.NE.AND P3, PT, R72, 0x1, PT ;  /* 0x000000014800780c */ /* 0x000fce0003f65270 */
[----:B------:R-:W1:Y:S08]  /*1f30*/  LDC.64 R6, c[0x0][0xb10] ;  /* 0x0002c400ff067b82 */ /* 0x000e700000000a00 */
[----:B------:R-:W2:Y:S08]  /*1f40*/  LDC R16, c[0x0][0xb20] ;  /* 0x0002c800ff107b82 */ /* 0x000eb00000000800 */
[----:B------:R-:W3:Y:S01]  /*1f50*/  LDC R18, c[0x0][0xb0c] ;  /* 0x0002c300ff127b82 */ /* 0x000ee20000000800 */
[----:B----4-:R-:W-:Y:S01]  /*1f60*/  IMAD.HI.U32 R17, R0, R5, RZ ;  /* 0x0000000500117227 */ /* 0x010fe200078e00ff */
[----:B------:R-:W-:-:S03]  /*1f70*/  ISETP.NE.AND P0, PT, R4, 0x1, PT ;  /* 0x000000010400780c */ /* 0x000fc60003f05270 */
[----:B------:R-:W-:-:S03]  /*1f80*/  IMAD.HI.U32 R5, R11, R5, RZ ;  /* 0x000000050b057227 */ /* 0x000fc600078e00ff */
[----:B------:R-:W4:Y:S01]  /*1f90*/  LDC.64 R2, c[0x0][0xb28] ;  /* 0x0002ca00ff027b82 */ /* 0x000f220000000a00 */
[----:B-1----:R-:W-:-:S04]  /*1fa0*/  IMAD.HI.U32 R20, R9, R6, RZ ;  /* 0x0000000609147227 */ /* 0x002fc800078e00ff */
[----:B------:R-:W-:Y:S01]  /*1fb0*/  IMAD.HI.U32 R22, R13, R6, RZ ;  /* 0x000000060d167227 */ /* 0x000fe200078e00ff */
[----:B------:R-:W-:Y:S02]  /*1fc0*/  SHF.R.U32.HI R20, RZ, R7, R20 ;  /* 0x00000007ff147219 */ /* 0x000fe40000011614 */
[-C--:B--2---:R-:W-:Y:S02]  /*1fd0*/  SHF.R.U32.HI R17, RZ, R16.reuse, R17 ;  /* 0x00000010ff117219 */ /* 0x084fe40000011611 */
[----:B------:R-:W-:Y:S02]  /*1fe0*/  SHF.R.U32.HI R16, RZ, R16, R5 ;  /* 0x00000010ff107219 */ /* 0x000fe40000011605 */
[----:B------:R-:W-:Y:S02]  /*1ff0*/  SEL R17, R0, R17, !P0 ;  /* 0x0000001100117207 */ /* 0x000fe40004000000 */
[----:B------:R-:W-:Y:S02]  /*2000*/  SHF.R.U32.HI R22, RZ, R7, R22 ;  /* 0x00000007ff167219 */ /* 0x000fe40000011616 */
[----:B---3--:R-:W-:-:S02]  /*2010*/  ISETP.NE.AND P1, PT, R18, 0x1, PT ;  /* 0x000000011200780c */ /* 0x008fc40003f25270 */
[----:B------:R-:W-:Y:S02]  /*2020*/  SEL R5, R11, R16, !P0 ;  /* 0x000000100b057207 */ /* 0x000fe40004000000 */
[----:B------:R-:W-:Y:S02]  /*2030*/  SEL R19, R9, R20, !P1 ;  /* 0x0000001409137207 */ /* 0x000fe40004800000 */
[----:B------:R-:W-:Y:S01]  /*2040*/  SEL R7, R13, R22, !P1 ;  /* 0x000000160d077207 */ /* 0x000fe20004800000 */
[----:B----4-:R-:W-:-:S04]  /*2050*/  IMAD.HI.U32 R20, R17, R2, RZ ;  /* 0x0000000211147227 */ /* 0x010fc800078e00ff */
[----:B------:R-:W-:Y:S01]  /*2060*/  IMAD.HI.U32 R6, R19, R2, RZ ;  /* 0x0000000213067227 */ /* 0x000fe200078e00ff */
[----:B------:R-:W-:-:S04]  /*2070*/  @P3 SHF.R.U32.HI R17, RZ, R3, R20 ;  /* 0x00000003ff113219 */ /* 0x000fc80000011614 */
        /* <DEDUP_REMOVED lines=8> */
[----:B------:R-:W-:-:S04]  /*2100*/  @!P0 IMAD.HI.U32 R16, R7, R2, RZ ;  /* 0x0000000207108227 */ /* 0x000fc800078e00ff */
[----:B------:R-:W-:Y:S01]  /*2110*/  IMAD.MOV R2, RZ, RZ, -R6 ;  /* 0x000000ffff027224 */ /* 0x000fe200078e0a06 */
[----:B------:R-:W-:-:S03]  /*2120*/  @!P0 SHF.R.U32.HI R16, RZ, R3, R16 ;  /* 0x00000003ff108219 */ /* 0x000fc60000011610 */
[----:B------:R-:W-:Y:S01]  /*2130*/  IMAD R2, R72, R2, R5 ;  /* 0x0000000248027224 */ /* 0x000fe200078e0205 */
[----:B------:R-:W-:Y:S02]  /*2140*/  @!P0 SEL R3, R7, R16, !P3 ;  /* 0x0000001007038207 */ /* 0x000fe40005800000 */
[----:B------:R-:W-:-:S03]  /*2150*/  IADD3 R16, PT, PT, -R5, RZ, RZ ;  /* 0x000000ff05107210 */ /* 0x000fc60007ffe1ff */
[--C-:B------:R-:W-:Y:S02]  /*2160*/  @!P0 IMAD.IADD R6, R6, 0x1, -R3.reuse ;  /* 0x0000000106068824 */ /* 0x100fe400078e0a03 */
[----:B------:R-:W-:Y:S01]  /*2170*/  @!P0 IMAD R3, R2, R19, R3 ;  /* 0x0000001302038224 */ /* 0x000fe200078e0203 */
[----:B------:R-:W-:Y:S01]  /*2180*/  IADD3 R2, PT, PT, -R7, RZ, RZ ;  /* 0x000000ff07027210 */ /* 0x000fe20007ffe1ff */
[----:B------:R-:W-:Y:S02]  /*2190*/  @!P0 IMAD R5, R72, R6, R7 ;  /* 0x0000000648058224 */ /* 0x000fe400078e0207 */
[----:B------:R-:W-:Y:S02]  /*21a0*/  IMAD R11, R4, R16, R11 ;  /* 0x00000010040b7224 */ /* 0x000fe400078e020b */
[----:B------:R-:W-:Y:S02]  /*21b0*/  @!P0 IMAD.MOV.U32 R7, RZ, RZ, R3 ;  /* 0x000000ffff078224 */ /* 0x000fe400078e0003 */
[----:B------:R-:W-:-:S02]  /*21c0*/  IMAD R2, R18, R2, R13 ;  /* 0x0000000212027224 */ /* 0x000fc400078e020d */
[----:B------:R-:W-:Y:S02]  /*21d0*/  IMAD R11, R5, R4, R11 ;  /* 0x00000004050b7224 */ /* 0x000fe400078e020b */
[----:B------:R-:W-:Y:S02]  /*21e0*/  IMAD R13, R7, R18, R2 ;  /* 0x00000012070d7224 */ /* 0x000fe400078e0202 */
.L_x_33:
[----:B------:R-:W1:Y:S02]  /*21f0*/  LDCU UR8, c[0x0][0xb30] ;  /* 0x00016600ff0877ac */ /* 0x000e640008000800 */
[----:B-1----:R-:W-:-:S09]  /*2200*/  UISETP.NE.AND UP0, UPT, UR8, 0x1, UPT ;  /* 0x000000010800788c */ /* 0x002fd2000bf05270 */
[----:B------:R-:W-:Y:S05]  /*2210*/  BRA.U UP0, `(.L_x_34) ;  /* 0x0000000100407547 */ /* 0x000fea000b800000 */
[----:B------:R-:W1:Y:S08]  /*2220*/  LDC.64 R4, c[0x0][0xb10] ;  /* 0x0002c400ff047b82 */ /* 0x000e700000000a00 */
[----:B------:R-:W2:Y:S08]  /*2230*/  LDC.64 R2, c[0x0][0xb18] ;  /* 0x0002c600ff027b82 */ /* 0x000eb00000000a00 */
[----:B------:R-:W3:Y:S08]  /*2240*/  LDC R6, c[0x0][0xb20] ;  /* 0x0002c800ff067b82 */ /* 0x000ef00000000800 */
[----:B------:R-:W4:Y:S01]  /*2250*/  LDC R16, c[0x0][0xb0c] ;  /* 0x0002c300ff107b82 */ /* 0x000f220000000800 */
[----:B-1----:R-:W-:-:S05]  /*2260*/  IMAD.HI.U32 R4, R13, R4, RZ ;  /* 0x000000040d047227 */ /* 0x002fca00078e00ff */
[----:B------:R-:W-:Y:S01]  /*2270*/  SHF.R.U32.HI R4, RZ, R5, R4 ;  /* 0x00000005ff047219 */ /* 0x000fe20000011604 */
[----:B--2---:R-:W-:Y:S01]  /*2280*/  IMAD.HI.U32 R3, R11, R3, RZ ;  /* 0x000000030b037227 */ /* 0x004fe200078e00ff */
[----:B------:R-:W-:-:S04]  /*2290*/  ISETP.NE.AND P0, PT, R2, 0x1, PT ;  /* 0x000000010200780c */ /* 0x000fc80003f05270 */
[----:B---3--:R-:W-:-:S04]  /*22a0*/  SHF.R.U32.HI R6, RZ, R6, R3 ;  /* 0x00000006ff067219 */ /* 0x008fc80000011603 */
[----:B------:R-:W-:Y:S02]  /*22b0*/  SEL R3, R11, R6, !P0 ;  /* 0x000000060b037207 */ /* 0x000fe40004000000 */
[----:B----4-:R-:W-:-:S04]  /*22c0*/  ISETP.NE.AND P1, PT, R16, 0x1, PT ;  /* 0x000000011000780c */ /* 0x010fc80003f25270 */
[----:B------:R-:W-:-:S05]  /*22d0*/  SEL R4, R13, R4, !P1 ;  /* 0x000000040d047207 */ /* 0x000fca0004800000 */
[----:B------:R-:W-:Y:S02]  /*22e0*/  IMAD.IADD R5, R3, 0x1, -R4 ;  /* 0x0000000103057824 */ /* 0x000fe400078e0a04 */
[----:B------:R-:W-:Y:S02]  /*22f0*/  IMAD.IADD R3, R4, 0x1, -R3 ;  /* 0x0000000104037824 */ /* 0x000fe400078e0a03 */
[----:B------:R-:W-:Y:S02]  /*2300*/  IMAD R13, R5, R16, R13 ;  /* 0x00000010050d7224 */ /* 0x000fe400078e020d */
[----:B------:R-:W-:-:S07]  /*2310*/  IMAD R11, R3, R2, R11 ;  /* 0x00000002030b7224 */ /* 0x000fce00078e020b */
.L_x_34:
[----:B------:R-:W-:Y:S01]  /*2320*/  VIADD R14, R14, 0x1 ;  /* 0x000000010e0e7836 */ /* 0x000fe20000000000 */
[----:B------:R-:W-:Y:S01]  /*2330*/  PLOP3.LUT P1, PT, PT, PT, PT, 0x80, 0x8 ;  /* 0x000000000008781c */ /* 0x000fe20003f2f070 */
[----:B------:R-:W-:Y:S02]  /*2340*/  IMAD.IADD R21, R13, 0x1, R156 ;  /* 0x000000010d157824 */ /* 0x000fe400078e029c */
[----:B------:R-:W-:Y:S01]  /*2350*/  IMAD.IADD R20, R11, 0x1, R154 ;  /* 0x000000010b147824 */ /* 0x000fe200078e029a */
[----:B------:R-:W-:-:S04]  /*2360*/  ISETP.NE.AND P0, PT, R14, 0x2, PT ;  /* 0x000000020e00780c */ /* 0x000fc80003f05270 */
[----:B------:R-:W-:Y:S02]  /*2370*/  SEL R3, RZ, 0x1, P0 ;  /* 0x00000001ff037807 */ /* 0x000fe40000000000 */
[----:B------:R-:W-:Y:S02]  /*2380*/  SEL R14, R14, RZ, P0 ;  /* 0x000000ff0e0e7207 */ /* 0x000fe40000000000 */
[----:B------:R-:W-:Y:S01]  /*2390*/  LOP3.LUT R12, R12, R3, RZ, 0x3c, !PT ;  /* 0x000000030c0c7212 */ /* 0x000fe200078e3cff */
[----:B------:R-:W-:Y:S06]  /*23a0*/  @P2 BRA `(.L_x_35) ;  /* 0xfffffff000682947 */ /* 0x000fec000383ffff */
[----:B------:R-:W-:Y:S01]  /*23b0*/  UIADD3 UR4, UPT, UPT, UR4, 0x30, URZ ;  /* 0x0000003004047890 */ /* 0x000fe2000fffe0ff */
[----:B------:R-:W-:-:S03]  /*23c0*/  SHF.L.U32 R3, R15, 0x1f, RZ ;  /* 0x0000001f0f037819 */ /* 0x000fc600000006ff */
[----:B------:R-:W-:-:S09]  /*23d0*/  ULEA UR5, UR6, UR4, 0x3 ;  /* 0x0000000406057291 */ /* 0x000fd2000f8e18ff */
[----:B------:R-:W1:Y:S02]  /*23e0*/  SYNCS.PHASECHK.TRANS64.TRYWAIT P0, [UR5], R3 ;  /* 0x00000003ff0075a7 */ /* 0x000e640008001105 */
[----:B-1----:R-:W-:Y:S05]  /*23f0*/  @!P0 BRA `(.L_x_36) ;  /* 0x0000008800c48947 */ /* 0x002fea0003800000 */
.L_x_136:
[----:B------:R-:W-:-:S04]  /*2400*/  UIADD3 UR6, UPT, UPT, UR6, 0x1, URZ ;  /* 0x0000000106067890 */ /* 0x000fc8000fffe0ff */
[----:B------:R-:W-:-:S04]  /*2410*/  UISETP.NE.AND UP0, UPT, UR6, 0x6, UPT ;  /* 0x000000060600788c */ /* 0x000fc8000bf05270 */
[----:B------:R-:W-:Y:S02]  /*2420*/  USEL UR7, URZ, 0x1, UP0 ;  /* 0x00000001ff077887 */ /* 0x000fe40008000000 */
[----:B------:R-:W-:-:S04]  /*2430*/  USEL UR6, UR6, URZ, UP0 ;  /* 0x000000ff06067287 */ /* 0x000fc80008000000 */
[----:B------:R-:W-:Y:S01]  /*2440*/  ULEA UR5, UR6, UR4, 0x3 ;  /* 0x0000000406057291 */ /* 0x000fe2000f8e18ff */
[----:B------:R-:W-:-:S04]  /*2450*/  LOP3.LUT R2, R15, UR7, RZ, 0x3c, !PT ;  /* 0x000000070f027c12 */ /* 0x000fc8000f8e3cff */
[----:B-1----:R-:W-:-:S04]  /*2460*/  SHF.L.U32 R3, R2, 0x1f, RZ ;  /* 0x0000001f02037819 */ /* 0x002fc800000006ff */
[----:B------:R-:W1:Y:S02]  /*2470*/  SYNCS.PHASECHK.TRANS64.TRYWAIT P0, [UR5], R3 ;  /* 0x00000003ff0075a7 */ /* 0x000e640008001105 */
[----:B-1----:R-:W-:Y:S05]  /*2480*/  @!P0 BRA `(.L_x_37) ;  /* 0x0000008800b88947 */ /* 0x002fea0003800000 */
.L_x_138:
        /* <DEDUP_REMOVED lines=9> */
.L_x_140:
        /* <DEDUP_REMOVED lines=9> */
.L_x_142:
        /* <DEDUP_REMOVED lines=9> */
.L_x_144:
[----:B------:R-:W-:-:S04]  /*2640*/  UIADD3 UR6, UPT, UPT, UR6, 0x1, URZ ;  /* 0x0000000106067890 */ /* 0x000fc8000fffe0ff */
[----:B------:R-:W-:-:S04]  /*2650*/  UISETP.NE.AND UP0, UPT, UR6, 0x6, UPT ;  /* 0x000000060600788c */ /* 0x000fc8000bf05270 */
[----:B------:R-:W-:Y:S02]  /*2660*/  USEL UR5, URZ, 0x1, UP0 ;  /* 0x00000001ff057887 */ /* 0x000fe40008000000 */
[----:B------:R-:W-:-:S04]  /*2670*/  USEL UR6, UR6, URZ, UP0 ;  /* 0x000000ff06067287 */ /* 0x000fc80008000000 */
[----:B------:R-:W-:Y:S01]  /*2680*/  ULEA UR6, UR6, UR4, 0x3 ;  /* 0x0000000406067291 */ /* 0x000fe2000f8e18ff */
[----:B-1----:R-:W-:-:S04]  /*2690*/  LOP3.LUT R3, R2, UR5, RZ, 0x3c, !PT ;  /* 0x0000000502037c12 */ /* 0x002fc8000f8e3cff */
[----:B------:R-:W-:Y:S01]  /*26a0*/  SHF.L.U32 R3, R3, 0x1f, RZ ;  /* 0x0000001f03037819 */ /* 0x000fe200000006ff */
[----:B----4-:R-:W-:-:S07]  /*26b0*/  IMAD.U32 R0, RZ, RZ, UR6 ;  /* 0x00000006ff007e24 */ /* 0x010fce000f8e00ff */
.L_x_41:
[----:B-1----:R1:W2:Y:S02]  /*26c0*/  SYNCS.PHASECHK.TRANS64.TRYWAIT P0, [R0+URZ], R3 ;  /* 0x00000003000075a7 */ /* 0x0022a400080011ff */
[----:B--2---:R-:W-:Y:S05]  /*26d0*/  @!P0 NANOSLEEP.SYNCS 0x989680 ;  /* 0x009896800000895d */ /* 0x004fea0003900000 */
[----:B------:R-:W2:Y:S02]  /*26e0*/  @!P0 SYNCS.PHASECHK.TRANS64 P0, [R0+URZ], R3 ;  /* 0x00000003000085a7 */ /* 0x000ea400080010ff */
[----:B--2---:R-:W-:Y:S05]  /*26f0*/  @P0 EXIT ;  /* 0x000000000000094d */ /* 0x004fea0003800000 */
[----:B------:R-:W-:Y:S05]  /*2700*/  BRA `(.L_x_41) ;  /* 0xfffffffc00ec7947 */ /* 0x000fea000383ffff */
.L_x_17:
[----:B------:R-:W-:-:S04]  /*2710*/  UISETP.NE.AND UP1, UPT, UR37, URZ, UPT ;  /* 0x000000ff2500728c */ /* 0x000fc8000bf25270 */
[----:B------:R-:W-:-:S09]  /*2720*/  UISETP.NE.OR UP1, UPT, UR8, 0x1, UP1 ;  /* 0x000000010800788c */ /* 0x000fd20008f25670 */
[----:B------:R-:W-:Y:S05]  /*2730*/  BRA.U UP1, `(.L_x_42) ;  /* 0x0000000501487547 */ /* 0x000fea000b800000 */
[----:B------:R-:W-:Y:S01]  /*2740*/  ISETP.NE.AND P2, PT, R2, RZ, PT ;  /* 0x000000ff0200720c */ /* 0x000fe20003f45270 */
[----:B------:R-:W-:Y:S01]  /*2750*/  IMAD.MOV.U32 R12, RZ, RZ, 0x1 ;  /* 0x00000001ff0c7424 */ /* 0x000fe200078e00ff */
[----:B------:R-:W-:Y:S02]  /*2760*/  CS2R R10, SRZ ;  /* 0x00000000000a7805 */ /* 0x000fe4000001ff00 */
[----:B------:R-:W-:Y:S01]  /*2770*/  CS2R R8, SRZ ;  /* 0x0000000000087805 */ /* 0x000fe2000001ff00 */
[----:B------:R-:W-:Y:S01]  /*2780*/  UMOV UR4, 0x400 ;  /* 0x0000040000047882 */ /* 0x000fe20000000000 */
[----:B------:R-:W-:Y:S01]  /*2790*/  UMOV UR6, URZ ;  /* 0x000000ff00067c82 */ /* 0x000fe20008000000 */
[----:B------:R-:W-:-:S12]  /*27a0*/  ULEA UR37, UR37, UR4, 0x18 ;  /* 0x0000000425257291 */ /* 0x000fd8000f8ec0ff */
.L_x_46:
[----:B------:R-:W-:Y:S02]  /*27b0*/  LEA R0, R8, UR37, 0x3 ;  /* 0x0000002508007c11 */ /* 0x000fe4000f8e18ff */
[----:B------:R-:W-:-:S03]  /*27c0*/  SHF.L.U32 R5, R9, 0x1f, RZ ;  /* 0x0000001f09057819 */ /* 0x000fc600000006ff */
[----:B------:R-:W-:Y:S01]  /*27d0*/  VIADD R4, R0, 0x100 ;  /* 0x0000010000047836 */ /* 0x000fe20000000000 */
[----:B------:R-:W1:Y:S02]  /*27e0*/  SYNCS.PHASECHK.TRANS64.TRYWAIT P0, [R0+URZ+0xf0], R5 ;  /* 0x0000f005000075a7 */ /* 0x000e6400080011ff */
[----:B-1----:R-:W-:Y:S05]  /*27f0*/  @!P0 BRA `(.L_x_43) ;  /* 0x00000088003c8947 */ /* 0x002fea0003800000 */
.L_x_145:
[----:B------:R-:W-:Y:S01]  /*2800*/  ULEA UR5, UR6, UR37, 0x3 ;  /* 0x0000002506057291 */ /* 0x000fe2000f8e18ff */
[----:B------:R-:W-:Y:S02]  /*2810*/  PRMT R4, RZ, 0x654, R4 ;  /* 0x00000654ff047816 */ /* 0x000fe40000000004 */
[----:B-1----:R-:W-:Y:S01]  /*2820*/  SHF.L.U32 R5, R12, 0x1f, RZ ;  /* 0x0000001f0c057819 */ /* 0x002fe200000006ff */
[----:B------:R-:W-:Y:S01]  /*2830*/  UIADD3 UR4, UPT, UPT, UR5, 0xb0, URZ ;  /* 0x000000b005047890 */ /* 0x000fe2000fffe0ff */
[----:B------:R1:W-:Y:S05]  /*2840*/  SYNCS.ARRIVE.TRANS64.RED.A1T0 RZ, [R4+URZ], RZ ;  /* 0x000000ff04ff79a7 */ /* 0x0003ea00081004ff */
[----:B------:R-:W-:Y:S01]  /*2850*/  IMAD.U32 R7, RZ, RZ, UR4 ;  /* 0x00000004ff077e24 */ /* 0x000fe2000f8e00ff */
[----:B------:R-:W2:Y:S04]  /*2860*/  SYNCS.PHASECHK.TRANS64.TRYWAIT P0, [UR5+0xc0], R5 ;  /* 0x0000c005ff0075a7 */ /* 0x000ea80008001105 */
[----:B------:R-:W-:Y:S01]  /*2870*/  PRMT R6, R2, 0x654, R7 ;  /* 0x0000065402067816 */ /* 0x000fe20000000007 */
[----:B-1----:R-:W-:Y:S01]  /*2880*/  @!P2 IMAD.MOV.U32 R4, RZ, RZ, 0x10 ;  /* 0x00000010ff04a424 */ /* 0x002fe200078e00ff */
[----:B--2---:R-:W-:Y:S06]  /*2890*/  @!P0 BRA `(.L_x_44) ;  /* 0x0000008800288947 */ /* 0x004fec0003800000 */
.L_x_147:
[----:B------:R-:W-:Y:S01]  /*28a0*/  ULEA UR4, UR6, UR37, 0x4 ;  /* 0x0000002506047291 */ /* 0x000fe2000f8e20ff */
[----:B------:R-:W-:Y:S01]  /*28b0*/  SEL R3, R6, R3, !P2 ;  /* 0x0000000306037207 */ /* 0x000fe20005000000 */
[----:B------:R-:W-:Y:S01]  /*28c0*/  UIADD3 UR5, UPT, UPT, UR5, 0xb0, URZ ;  /* 0x000000b005057890 */ /* 0x000fe2000fffe0ff */
[----:B-1----:R-:W-:Y:S01]  /*28d0*/  LEA R0, R11, UR37, 0x3 ;  /* 0x000000250b007c11 */ /* 0x002fe2000f8e18ff */
[----:B------:R-:W-:Y:S01]  /*28e0*/  UIADD3 UR4, UPT, UPT, UR4, 0x120, URZ ;  /* 0x0000012004047890 */ /* 0x000fe2000fffe0ff */
[----:B------:R-:W-:Y:S01]  /*28f0*/  SHF.L.U32 R5, R10, 0x1f, RZ ;  /* 0x0000001f0a057819 */ /* 0x000fe200000006ff */
[----:B------:R1:W-:Y:S01]  /*2900*/  @!P2 SYNCS.ARRIVE.TRANS64.RED RZ, [R3+URZ], R4 ;  /* 0x0000000403ffa9a7 */ /* 0x0003e200080004ff */
[----:B------:R-:W-:Y:S01]  /*2910*/  UIADD3 UR6, UPT, UPT, UR6, 0x1, URZ ;  /* 0x0000000106067890 */ /* 0x000fe2000fffe0ff */
[----:B------:R-:W-:-:S03]  /*2920*/  VIADD R8, R8, 0x1 ;  /* 0x0000000108087836 */ /* 0x000fc60000000000 */
[----:B------:R-:W-:Y:S02]  /*2930*/  UISETP.NE.AND UP0, UPT, UR6, 0x2, UPT ;  /* 0x000000020600788c */ /* 0x000fe4000bf05270 */
[----:B------:R-:W-:Y:S06]  /*2940*/  UGETNEXTWORKID.BROADCAST [UR4], [UR5] ;  /* 0x00000000040073ca */ /* 0x000fec0008000100 */
[----:B------:R-:W-:Y:S01]  /*2950*/  USEL UR4, URZ, 0x1, UP0 ;  /* 0x00000001ff047887 */ /* 0x000fe20008000000 */
[----:B------:R-:W-:Y:S01]  /*2960*/  ISETP.NE.AND P0, PT, R8, 0x2, PT ;  /* 0x000000020800780c */ /* 0x000fe20003f05270 */
[----:B------:R-:W-:Y:S01]  /*2970*/  USEL UR6, UR6, URZ, UP0 ;  /* 0x000000ff06067287 */ /* 0x000fe20008000000 */
[----:B------:R-:W2:Y:S03]  /*2980*/  SYNCS.PHASECHK.TRANS64.TRYWAIT P1, [R0+URZ+0xb0], R5 ;  /* 0x0000b005000075a7 */ /* 0x000ea600080211ff */
[----:B------:R-:W-:Y:S01]  /*2990*/  LOP3.LUT R12, R12, UR4, RZ, 0x3c, !PT ;  /* 0x000000040c0c7c12 */ /* 0x000fe2000f8e3cff */
[----:B-12---:R-:W-:Y:S07]  /*29a0*/  @!P1 BRA `(.L_x_45) ;  /* 0x0000008400fc9947 */ /* 0x006fee0003800000 */
.L_x_148:
[C---:B------:R-:W-:Y:S01]  /*29b0*/  LEA R4, R11.reuse, UR37, 0x4 ;  /* 0x000000250b047c11 */ /* 0x040fe2000f8e20ff */
[----:B-1----:R-:W-:Y:S01]  /*29c0*/  VIADD R0, R0, 0xc0 ;  /* 0x000000c000007836 */ /* 0x002fe20000000000 */
[----:B------:R-:W-:Y:S01]  /*29d0*/  SEL R8, R8, RZ, P0 ;  /* 0x000000ff08087207 */ /* 0x000fe20000000000 */
[----:B------:R-:W-:-:S03]  /*29e0*/  VIADD R11, R11, 0x1 ;  /* 0x000000010b0b7836 */ /* 0x000fc60000000000 */
[----:B------:R-:W1:Y:S01]  /*29f0*/  LDS.128 R4, [R4+0x120] ;  /* 0x0001200004047984 */ /* 0x000e620000000c00 */
[----:B------:R-:W-:Y:S02]  /*2a00*/  PRMT R0, RZ, 0x654, R0 ;  /* 0x00000654ff007816 */ /* 0x000fe40000000000 */
[C---:B------:R-:W-:Y:S01]  /*2a10*/  ISETP.NE.AND P1, PT, R11.reuse, 0x2, PT ;  /* 0x000000020b00780c */ /* 0x040fe20003f25270 */
[----:B------:R-:W-:Y:S01]  /*2a20*/  @!PT LDS RZ, [RZ] ;  /* 0x00000000fffff984 */ /* 0x000fe20000000800 */
[----:B------:R-:W-:Y:S01]  /*2a30*/  @!PT LDS RZ, [RZ] ;  /* 0x00000000fffff984 */ /* 0x000fe20000000800 */
[----:B------:R-:W-:Y:S01]  /*2a40*/  @!PT LDS RZ, [RZ] ;  /* 0x00000000fffff984 */ /* 0x000fe20000000800 */
[----:B------:R-:W-:Y:S01]  /*2a50*/  @!PT LDS RZ, [RZ] ;  /* 0x00000000fffff984 */ /* 0x000fe20000000800 */
[----:B------:R2:W-:Y:S06]  /*2a60*/  MEMBAR.ALL.CTA ;  /* 0x0000000000007992 */ /* 0x0005ec0000008000 */
[----:B--2---:R-:W2:Y:S01]  /*2a70*/  FENCE.VIEW.ASYNC.S ;  /* 0x00000000000073c6 */ /* 0x004ea20000000000 */
[----:B------:R-:W-:Y:S01]  /*2a80*/  SEL R11, R11, RZ, P1 ;  /* 0x000000ff0b0b7207 */ /* 0x000fe20000800000 */
[----:B--2---:R2:W-:Y:S01]  /*2a90*/  SYNCS.ARRIVE.TRANS64.RED.A1T0 RZ, [R0+URZ], RZ ;  /* 0x000000ff00ff79a7 */ /* 0x0045e200081004ff */
[----:B-1----:R-:W-:-:S02]  /*2aa0*/  LOP3.LUT P3, RZ, R6, 0x1, RZ, 0xc0, !PT ;  /* 0x0000000106ff7812 */ /* 0x002fc4000786c0ff */
[----:B------:R-:W-:-:S04]  /*2ab0*/  SEL R5, RZ, 0x1, P1 ;  /* 0x00000001ff057807 */ /* 0x000fc80000800000 */
[----:B------:R-:W-:Y:S02]  /*2ac0*/  LOP3.LUT R10, R10, R5, RZ, 0x3c, !PT ;  /* 0x000000050a0a7212 */ /* 0x000fe400078e3cff */
[----:B--2---:R-:W-:-:S04]  /*2ad0*/  SEL R0, RZ, 0x1, P0 ;  /* 0x00000001ff007807 */ /* 0x004fc80000000000 */
[----:B------:R-:W-:Y:S01]  /*2ae0*/  LOP3.LUT R9, R9, R0, RZ, 0x3c, !PT ;  /* 0x0000000009097212 */ /* 0x000fe200078e3cff */
[----:B------:R-:W-:Y:S06]  /*2af0*/  @P3 BRA `(.L_x_46) ;  /* 0xfffffffc002c3947 */ /* 0x000fec000383ffff */
[----:B------:R-:W-:Y:S01]  /*2b00*/  ULEA UR5, UR6, UR37, 0x3 ;  /* 0x0000002506057291 */ /* 0x000fe2000f8e18ff */
[----:B------:R-:W-:-:S08]  /*2b10*/  SHF.L.U32 R3, R12, 0x1f, RZ ;  /* 0x0000001f0c037819 */ /* 0x000fd000000006ff */
[----:B------:R-:W1:Y:S02]  /*2b20*/  SYNCS.PHASECHK.TRANS64 P0, [UR5+0xc0], R3 ;  /* 0x0000c003ff0075a7 */ /* 0x000e640008001005 */
[----:B-1----:R-:W-:Y:S05]  /*2b30*/  @P0 BRA `(.L_x_47) ;  /* 0x0000000000080947 */ /* 0x002fea0003800000 */
[----:B------:R-:W1:Y:S02]  /*2b40*/  SYNCS.PHASECHK.TRANS64.TRYWAIT P0, [UR5+0xc0], R3 ;  /* 0x0000c003ff0075a7 */ /* 0x000e640008001105 */
[----:B-1----:R-:W-:Y:S05]  /*2b50*/  @!P0 BRA `(.L_x_48) ;  /* 0x0000008400a48947 */ /* 0x002fea0003800000 */
.L_x_47:
[----:B------:R-:W-:-:S04]  /*2b60*/  UIADD3 UR4, UPT, UPT, UR6, 0x1, URZ ;  /* 0x0000000106047890 */ /* 0x000fc8000fffe0ff */
[----:B------:R-:W-:-:S04]  /*2b70*/  UISETP.NE.AND UP0, UPT, UR4, 0x2, UPT ;  /* 0x000000020400788c */ /* 0x000fc8000bf05270 */
[----:B------:R-:W-:Y:S02]  /*2b80*/  USEL UR7, URZ, 0x1, UP0 ;  /* 0x00000001ff077887 */ /* 0x000fe40008000000 */
[----:B------:R-:W-:-:S04]  /*2b90*/  USEL UR4, UR4, URZ, UP0 ;  /* 0x000000ff04047287 */ /* 0x000fc80008000000 */
[----:B------:R-:W-:Y:S01]  /*2ba0*/  ULEA UR4, UR4, UR37, 0x3 ;  /* 0x0000002504047291 */ /* 0x000fe2000f8e18ff */
[----:B-1----:R-:W-:-:S04]  /*2bb0*/  LOP3.LUT R3, R12, UR7, RZ, 0x3c, !PT ;  /* 0x000000070c037c12 */ /* 0x002fc8000f8e3cff */
[----:B------:R-:W-:-:S04]  /*2bc0*/  SHF.L.U32 R0, R3, 0x1f, RZ ;  /* 0x0000001f03007819 */ /* 0x000fc800000006ff */
[----:B------:R-:W1:Y:S02]  /*2bd0*/  SYNCS.PHASECHK.TRANS64 P0, [UR4+0xc0], R0 ;  /* 0x0000c000ff0075a7 */ /* 0x000e640008001004 */
[----:B-1----:R-:W-:Y:S05]  /*2be0*/  @P0 EXIT ;  /* 0x000000000000094d */ /* 0x002fea0003800000 */
[----:B------:R-:W-:Y:S02]  /*2bf0*/  SHF.L.U32 R3, R3, 0x1f, RZ ;  /* 0x0000001f03037819 */ /* 0x000fe400000006ff */
[----:B------:R-:W-:-:S07]  /*2c00*/  MOV R0, UR4 ;  /* 0x0000000400007c02 */ /* 0x000fce0008000f00 */
.L_x_49:
[----:B-1----:R1:W2:Y:S02]  /*2c10*/  SYNCS.PHASECHK.TRANS64.TRYWAIT P0, [R0+URZ+0xc0], R3 ;  /* 0x0000c003000075a7 */ /* 0x0022a400080011ff */
[----:B--2---:R-:W-:Y:S05]  /*2c20*/  @!P0 NANOSLEEP.SYNCS 0x989680 ;  /* 0x009896800000895d */ /* 0x004fea0003900000 */
[----:B------:R-:W2:Y:S02]  /*2c30*/  @!P0 SYNCS.PHASECHK.TRANS64 P0, [R0+URZ+0xc0], R3 ;  /* 0x0000c003000085a7 */ /* 0x000ea400080010ff */
[----:B--2---:R-:W-:Y:S05]  /*2c40*/  @P0 EXIT ;  /* 0x000000000000094d */ /* 0x004fea0003800000 */
[----:B------:R-:W-:Y:S05]  /*2c50*/  BRA `(.L_x_49) ;  /* 0xfffffffc00ec7947 */ /* 0x000fea000383ffff */
.L_x_42:
[----:B------:R-:W-:-:S09]  /*2c60*/  UISETP.NE.AND UP1, UPT, UR8, URZ, UPT ;  /* 0x000000ff0800728c */ /* 0x000fd2000bf25270 */
[----:B------:R-:W-:Y:S05]  /*2c70*/  BRA.U UP1, `(.L_x_50) ;  /* 0x0000000d01347547 */ /* 0x000fea000b800000 */
[----:B------:R-:W-:Y:S01]  /*2c80*/  UMOV UR4, 0x40 ;  /* 0x0000004000047882 */ /* 0x000fe20000000000 */
[----:B------:R-:W-:Y:S01]  /*2c90*/  NOP ;  /* 0x0000000000007918 */ /* 0x000fe20000000000 */
[----:B------:R-:W-:Y:S01]  /*2ca0*/  ULEA UR4, UR37, UR4, 0x18 ;  /* 0x0000000425047291 */ /* 0x000fe2000f8ec0ff */
[----:B------:R-:W-:Y:S02]  /*2cb0*/  UMOV UR5, 0x400 ;  /* 0x0000040000057882 */ /* 0x000fe40000000000 */
[----:B------:R-:W-:-:S06]  /*2cc0*/  ULEA UR37, UR37, UR5, 0x18 ;  /* 0x0000000525257291 */ /* 0x000fcc000f8ec0ff */
[----:B------:R-:W1:Y:S02]  /*2cd0*/  LDS.U8 R0, [UR4+0x1c] ;  /* 0x00001c04ff007984 */ /* 0x000e640008000000 */
[----:B-1----:R-:W-:-:S13]  /*2ce0*/  ISETP.NE.AND P0, PT, R0, RZ, PT ;  /* 0x000000ff0000720c */ /* 0x002fda0003f05270 */
[----:B------:R-:W-:Y:S05]  /*2cf0*/  @P0 BRA `(.L_x_51) ;  /* 0x0000000000580947 */ /* 0x000fea0003800000 */
[----:B------:R-:W-:-:S13]  /*2d00*/  ELECT P0, URZ, PT ;  /* 0x0000000000ff782f */ /* 0x000fda0003800000 */
[----:B------:R-:W-:Y:S05]  /*2d10*/  @!P0 BRA `(.L_x_52) ;  /* 0x0000000000608947 */ /* 0x000fea0003800000 */
[----:B------:R-:W-:Y:S01]  /*2d20*/  UMOV UR5, 0x10 ;  /* 0x0000001000057882 */ /* 0x000fe20000000000 */
[----:B------:R-:W-:Y:S01]  /*2d30*/  HFMA2 R0, -RZ, RZ, 0, 5.9604644775390625e-08 ;  /* 0x00000001ff007431 */ /* 0x000fe200000001ff */
[----:B------:R-:W-:-:S03]  /*2d40*/  MOV R2, 0xffff ;  /* 0x0000ffff00027802 */ /* 0x000fc60000000f00 */
[----:B------:R-:W-:Y:S04]  /*2d50*/  DEPBAR.LE SB1, 0x36 ;  /* 0x00009d800000791a */ /* 0x000fe80000000000 */
[----:B------:R-:W1:Y:S02]  /*2d60*/  UTCATOMSWS.FIND_AND_SET.ALIGN UP0, UR5, UR5 ;  /* 0x00000005000575e3 */ /* 0x000e640008000800 */
[----:B-1----:R-:W-:Y:S01]  /*2d70*/  MOV R3, UR5 ;  /* 0x0000000500037c02 */ /* 0x002fe20008000f00 */
[----:B------:R-:W-:Y:S06]  /*2d80*/  BRA.U UP0, `(.L_x_53) ;  /* 0x0000000100187547 */ /* 0x000fec000b800000 */
.L_x_54:
[----:B------:R-:W-:Y:S05]  /*2d90*/  NANOSLEEP 0x64 ;  /* 0x000000640000795d */ /* 0x000fea0003800000 */
[----:B------:R-:W-:-:S05]  /*2da0*/  UMOV UR5, 0x10 ;  /* 0x0000001000057882 */ /* 0x000fca0000000000 */
[----:B------:R-:W-:Y:S04]  /*2db0*/  DEPBAR.LE SB1, 0x36 ;  /* 0x00009d800000791a */ /* 0x000fe80000000000 */
[----:B------:R-:W1:Y:S02]  /*2dc0*/  UTCATOMSWS.FIND_AND_SET.ALIGN UP0, UR5, UR5 ;  /* 0x00000005000575e3 */ /* 0x000e640008000800 */
[----:B-1----:R-:W-:Y:S01]  /*2dd0*/  MOV R3, UR5 ;  /* 0x0000000500037c02 */ /* 0x002fe20008000f00 */
[----:B------:R-:W-:Y:S05]  /*2de0*/  BRA.U !UP0, `(.L_x_54) ;  /* 0xfffffffd08e87547 */ /* 0x000fea000b83ffff */
.L_x_53:
[-C--:B------:R-:W-:Y:S02]  /*2df0*/  SHF.L.U32 R2, R2, R3.reuse, RZ ;  /* 0x0000000302027219 */ /* 0x080fe400000006ff */
[----:B------:R-:W-:Y:S01]  /*2e00*/  SHF.L.U32 R0, R0, R3, RZ ;  /* 0x0000000300007219 */ /* 0x000fe200000006ff */
[----:B------:R-:W-:Y:S02]  /*2e10*/  IMAD.SHL.U32 R3, R3, 0x20, RZ ;  /* 0x0000002003037824 */ /* 0x000fe400078e00ff */
[----:B------:R1:W-:Y:S04]  /*2e20*/  ATOMS.OR RZ, [UR4+0x14], R2 ;  /* 0x00001402ffff798c */ /* 0x0003e8000b000004 */
[----:B------:R1:W-:Y:S04]  /*2e30*/  ATOMS.OR RZ, [UR4+0x18], R0 ;  /* 0x00001800ffff798c */ /* 0x0003e8000b000004 */
[----:B------:R1:W-:Y:S01]  /*2e40*/  STS [UR37+0x140], R3 ;  /* 0x00014003ff007988 */ /* 0x0003e20008000825 */
[----:B------:R-:W-:Y:S05]  /*2e50*/  BRA `(.L_x_52) ;  /* 0x0000000000107947 */ /* 0x000fea0003800000 */
.L_x_51:
[----:B------:R-:W-:Y:S02]  /*2e60*/  MOV R0, 0xffffffff ;  /* 0xffffffff00007802 */ /* 0x000fe40000000f00 */
[----:B------:R-:W-:-:S03]  /*2e70*/  MOV R2, 0x2ea0 ;  /* 0x00002ea000027802 */ /* 0x000fc60000000f00 */
[----:B------:R1:W-:Y:S04]  /*2e80*/  STS [UR37+0x140], R0 ;  /* 0x00014000ff007988 */ /* 0x0003e80008000825 */
[----:B-1-3-5:R-:W-:Y:S05]  /*2e90*/  CALL.REL.NOINC `($__internal_1_$__cuda_sm10x_tcgen05_guardrail_trap_phase_invalid_during_alloc) ;  /* 0x0000008800bc7944 */ /* 0x02afea0003c00000 */
.L_x_52:
[----:B------:R-:W-:Y:S05]  /*2ea0*/  WARPSYNC.ALL ;  /* 0x0000000000007948 */ /* 0x000fea0003800000 */
[----:B------:R-:W2:Y:S01]  /*2eb0*/  S2UR UR6, SR_CgaCtaId ;  /* 0x00000000000679c3 */ /* 0x000ea20000008800 */
[----:B------:R-:W-:Y:S01]  /*2ec0*/  UMOV UR4, 0x400 ;  /* 0x0000040000047882 */ /* 0x000fe20000000000 */
[----:B------:R-:W-:-:S06]  /*2ed0*/  NOP ;  /* 0x0000000000007918 */ /* 0x000fcc0000000000 */
[----:B------:R-:W-:Y:S06]  /*2ee0*/  BAR.ARV 0x6, 0xa0 ;  /* 0x0182800000007b1d */ /* 0x000fec0000002000 */
[----:B------:R-:W4:Y:S01]  /*2ef0*/  LDCU UR7, c[0x0][0x38c] ;  /* 0x00007180ff0777ac */ /* 0x000f220008000800 */
[----:B------:R-:W-:Y:S01]  /*2f00*/  IMAD.MOV.U32 R11, RZ, RZ, 0x1 ;  /* 0x00000001ff0b7424 */ /* 0x000fe200078e00ff */
[----:B------:R-:W-:Y:S01]  /*2f10*/  CS2R R8, SRZ ;  /* 0x0000000000087805 */ /* 0x000fe2000001ff00 */
[----:B------:R-:W-:Y:S01]  /*2f20*/  IMAD.MOV.U32 R10, RZ, RZ, RZ ;  /* 0x000000ffff0a7224 */ /* 0x000fe200078e00ff */
[----:B------:R-:W-:Y:S01]  /*2f30*/  UMOV UR18, URZ ;  /* 0x000000ff00127c82 */ /* 0x000fe20008000000 */
[----:B------:R-:W-:Y:S01]  /*2f40*/  UMOV UR17, URZ ;  /* 0x000000ff00117c82 */ /* 0x000fe20008000000 */
[----:B------:R-:W-:Y:S01]  /*2f50*/  UMOV UR22, 0x0 ;  /* 0x0000000000167882 */ /* 0x000fe20000000000 */
[----:B------:R-:W-:Y:S01]  /*2f60*/  UMOV UR23, 0x8408490 ;  /* 0x0840849000177882 */ /* 0x000fe20000000000 */
[----:B------:R-:W-:Y:S01]  /*2f70*/  UMOV UR20, 0x0 ;  /* 0x0000000000147882 */ /* 0x000fe20000000000 */
[----:B------:R-:W-:Y:S01]  /*2f80*/  UMOV UR21, 0x8408490 ;  /* 0x0840849000157882 */ /* 0x000fe20000000000 */
[----:B--2---:R-:W-:Y:S01]  /*2f90*/  ULEA UR6, UR6, UR4, 0x18 ;  /* 0x0000000406067291 */ /* 0x004fe2000f8ec0ff */
[----:B------:R-:W2:Y:S03]  /*2fa0*/  LDCU UR4, c[0x0][0x38c] ;  /* 0x00007180ff0477ac */ /* 0x000ea60008000800 */
[----:B------:R-:W-:-:S02]  /*2fb0*/  UIADD3 UR11, UPT, UPT, UR6, 0x10800, URZ ;  /* 0x00010800060b7890 */ /* 0x000fc4000fffe0ff */
[----:B----4-:R-:W-:-:S03]  /*2fc0*/  UIADD3 UR7, UPT, UPT, UR7, 0x1f, URZ ;  /* 0x0000001f07077890 */ /* 0x010fc6000fffe0ff */
[----:B-1----:R-:W1:Y:S01]  /*2fd0*/  LDS R0, [UR6+0x140] ;  /* 0x00014006ff007984 */ /* 0x002e620008000800 */
[----:B------:R-:W-:Y:S02]  /*2fe0*/  UIADD3 UR12, UPT, UPT, UR6, 0x1c800, URZ ;  /* 0x0001c800060c7890 */ /* 0x000fe4000fffe0ff */
[----:B------:R-:W-:Y:S02]  /*2ff0*/  USHF.R.S32.HI UR5, URZ, 0x1f, UR7 ;  /* 0x0000001fff057899 */ /* 0x000fe40008011407 */
[----:B------:R-:W-:Y:S02]  /*3000*/  USHF.R.U32.HI UR11, URZ, 0x4, UR11 ;  /* 0x00000004ff0b7899 */ /* 0x000fe4000801160b */
[----:B------:R-:W-:Y:S02]  /*3010*/  ULEA.HI UR5, UR5, UR7, URZ, 0x5 ;  /* 0x0000000705057291 */ /* 0x000fe4000f8f28ff */
[----:B------:R-:W-:Y:S02]  /*3020*/  USHF.R.U32.HI UR12, URZ, 0x4, UR12 ;  /* 0x00000004ff0c7899 */ /* 0x000fe4000801160c */
[----:B------:R-:W-:-:S02]  /*3030*/  USHF.R.S32.HI UR5, URZ, 0x5, UR5 ;  /* 0x00000005ff057899 */ /* 0x000fc40008011405 */
[----:B------:R-:W-:Y:S02]  /*3040*/  ULOP3.LUT UR11, UR11, 0x3fff, URZ, 0xc0, !UPT ;  /* 0x00003fff0b0b7892 */ /* 0x000fe4000f8ec0ff */
[----:B------:R-:W-:Y:S02]  /*3050*/  UISETP.LT.AND UP0, UPT, UR5, 0x1, UPT ;  /* 0x000000010500788c */ /* 0x000fe4000bf01270 */
[----:B------:R-:W-:Y:S02]  /*3060*/  ULOP3.LUT UR12, UR12, 0x3fff, URZ, 0xc0, !UPT ;  /* 0x00003fff0c0c7892 */ /* 0x000fe4000f8ec0ff */
[----:B------:R-:W-:Y:S02]  /*3070*/  USEL UR10, UR5, 0x1, !UP0 ;  /* 0x00000001050a7887 */ /* 0x000fe4000c000000 */
[----:B------:R-:W-:Y:S02]  /*3080*/  ULOP3.LUT UR11, UR11, 0x1000000, URZ, 0xfc, !UPT ;  /* 0x010000000b0b7892 */ /* 0x000fe4000f8efcff */
[----:B------:R-:W-:-:S02]  /*3090*/  ULOP3.LUT UR12, UR12, 0x10000, URZ, 0xfc, !UPT ;  /* 0x000100000c0c7892 */ /* 0x000fc4000f8efcff */
[----:B------:R-:W-:Y:S02]  /*30a0*/  UIADD3 UR10, UPT, UPT, -UR10, URZ, URZ ;  /* 0x000000ff0a0a7290 */ /* 0x000fe4000fffe1ff */
[----:B--2---:R-:W-:Y:S01]  /*30b0*/  UISETP.GE.AND UP3, UPT, UR4, 0x1, UPT ;  /* 0x000000010400788c */ /* 0x004fe2000bf66270 */
[----:B-1----:R-:W-:-:S15]  /*30c0*/  R2UR UR19, R0 ;  /* 0x00000000001372ca */ /* 0x002fde00000e0000 */
.L_x_61:
[----:B------:R-:W-:Y:S02]  /*30d0*/  LEA R0, R10, UR6, 0x3 ;  /* 0x000000060a007c11 */ /* 0x000fe4000f8e18ff */
[----:B------:R-:W-:Y:S02]  /*30e0*/  SHF.L.U32 R5, R9, 0x1f, RZ ;  /* 0x0000001f09057819 */ /* 0x000fe400000006ff */
[----:B------:R-:W-:Y:S01]  /*30f0*/  PLOP3.LUT P0, PT, PT, PT, UP3, 0x80, 0x8 ;  /* 0x000000000008781c */ /* 0x000fe20003f0f038 */
[----:B------:R-:W-:Y:S01]  /*3100*/  VIADD R3, R0, 0xc0 ;  /* 0x000000c000037836 */ /* 0x000fe20000000000 */
[----:B-1----:R-:W1:Y:S02]  /*3110*/  SYNCS.PHASECHK.TRANS64.TRYWAIT P1, [R0+URZ+0xb0], R5 ;  /* 0x0000b005000075a7 */ /* 0x002e6400080211ff */
[----:B-1--4-:R-:W-:Y:S09]  /*3120*/  @!P1 BRA `(.L_x_55) ;  /* 0x0000008000489947 */ /* 0x012ff20003800000 */
.L_x_150:
[----:B------:R-:W-:Y:S01]  /*3130*/  LEA R4, R10, UR6, 0x4 ;  /* 0x000000060a047c11 */ /* 0x000fe2000f8e20ff */
[----:B------:R-:W-:Y:S01]  /*3140*/  @UP3 ULEA UR4, UR17, UR6, 0x3 ;  /* 0x0000000611043291 */ /* 0x000fe2000f8e18ff */
[----:B------:R-:W-:Y:S01]  /*3150*/  PLOP3.LUT P2, PT, PT, PT, PT, 0x80, 0x8 ;  /* 0x000000000008781c */ /* 0x000fe20003f4f070 */
[----:B------:R-:W-:Y:S01]  /*3160*/  ULEA UR8, UR18, UR6, 0x3 ;  /* 0x0000000612087291 */ /* 0x000fe2000f8e18ff */
[----:B------:R-:W-:Y:S01]  /*3170*/  PRMT R3, RZ, 0x654, R3 ;  /* 0x00000654ff037816 */ /* 0x000fe20000000003 */
[----:B------:R-:W-:Y:S01]  /*3180*/  ULEA UR9, UR18, UR19, 0x8 ;  /* 0x0000001312097291 */ /* 0x000fe2000f8e40ff */
[----:B-1----:R-:W1:Y:S01]  /*3190*/  LDS.128 R4, [R4+0x120] ;  /* 0x0001200004047984 */ /* 0x002e620000000c00 */
[----:B------:R-:W-:Y:S02]  /*31a0*/  @P0 SHF.L.U32 R2, R8, 0x1f, RZ ;  /* 0x0000001f08020819 */ /* 0x000fe400000006ff */
[----:B------:R-:W-:Y:S01]  /*31b0*/  SHF.L.U32 R0, R11, 0x1f, RZ ;  /* 0x0000001f0b007819 */ /* 0x000fe200000006ff */
[----:B------:R-:W-:Y:S01]  /*31c0*/  @!PT LDS RZ, [RZ] ;  /* 0x00000000fffff984 */ /* 0x000fe20000000800 */
[----:B------:R-:W-:Y:S01]  /*31d0*/  @!PT LDS RZ, [RZ] ;  /* 0x00000000fffff984 */ /* 0x000fe20000000800 */
[----:B------:R-:W-:Y:S01]  /*31e0*/  @!PT LDS RZ, [RZ] ;  /* 0x00000000fffff984 */ /* 0x000fe20000000800 */
[----:B------:R-:W-:Y:S01]  /*31f0*/  @!PT LDS RZ, [RZ] ;  /* 0x00000000fffff984 */ /* 0x000fe20000000800 */
[----:B------:R2:W-:Y:S06]  /*3200*/  MEMBAR.ALL.CTA ;  /* 0x0000000000007992 */ /* 0x0005ec0000008000 */
[----:B--2---:R-:W2:Y:S02]  /*3210*/  FENCE.VIEW.ASYNC.S ;  /* 0x00000000000073c6 */ /* 0x004ea40000000000 */
[----:B--2---:R2:W-:Y:S01]  /*3220*/  SYNCS.ARRIVE.TRANS64.RED.A1T0 RZ, [R3+URZ], RZ ;  /* 0x000000ff03ff79a7 */ /* 0x0045e200081004ff */
[----:B------:R2:W4:Y:S01]  /*3230*/  @P0 SYNCS.PHASECHK.TRANS64.TRYWAIT P2, [UR4], R2 ;  /* 0x00000002ff0005a7 */ /* 0x0005220008041104 */
[----:B-1----:R-:W-:Y:S01]  /*3240*/  LOP3.LUT P1, RZ, R6, 0x1, RZ, 0xc0, !PT ;  /* 0x0000000106ff7812 */ /* 0x002fe2000782c0ff */
[----:B------:R-:W1:Y:S02]  /*3250*/  SYNCS.PHASECHK.TRANS64.TRYWAIT P0, [UR8+0xe0], R0 ;  /* 0x0000e000ff0075a7 */ /* 0x000e640008001108 */
[----:B-12-4-:R-:W-:Y:S10]  /*3260*/  @!P0 BRA `(.L_x_56) ;  /* 0x00000080000c8947 */ /* 0x016ff40003800000 */
.L_x_152:
[----:B------:R-:W-:Y:S01]  /*3270*/  IADD3 R10, PT, PT, R10, 0x1, RZ ;  /* 0x000000010a0a7810 */ /* 0x000fe20007ffe0ff */
[----:B------:R-:W-:Y:S06]  /*3280*/  BRA.U !UP3, `(.L_x_57) ;  /* 0x000000010b987547 */ /* 0x000fec000b800000 */
[----:B------:R-:W-:Y:S01]  /*3290*/  UPLOP3.LUT UP4, UPT, UPT, UPT, UPT, 0x40, 0x4 ;  /* 0x000000000004789c */ /* 0x000fe20003f8e870 */
[----:B------:R-:W-:Y:S01]  /*32a0*/  UMOV UR16, UR10 ;  /* 0x0000000a00107c82 */ /* 0x000fe20008000000 */
[----:B------:R-:W-:Y:S01]  /*32b0*/  UMOV UR15, UR5 ;  /* 0x00000005000f7c82 */ /* 0x000fe20008000000 */
[----:B------:R-:W-:-:S08]  /*32c0*/  UMOV UR14, UR17 ;  /* 0x00000011000e7c82 */ /* 0x000fd00008000000 */
.L_x_60:
[----:B------:R-:W-:Y:S02]  /*32d0*/  UIADD3 UR16, UPT, UPT, UR16, 0x1, URZ ;  /* 0x0000000110107890 */ /* 0x000fe4000fffe0ff */
[----:B--2---:R-:W-:Y:S02]  /*32e0*/  ULEA UR7, UR14, UR6, 0x3 ;  /* 0x000000060e077291 */ /* 0x004fe4000f8e18ff */
[----:B------:R-:W-:Y:S01]  /*32f0*/  UISETP.NE.AND UP0, UPT, UR16, URZ, UPT ;  /* 0x000000ff1000728c */ /* 0x000fe2000bf05270 */
[----:B----4-:R-:W-:Y:S10]  /*3300*/  @P2 BRA `(.L_x_58) ;  /* 0x00000000000c2947 */ /* 0x010ff40003800000 */
[----:B-1----:R-:W-:Y:S04]  /*3310*/  SHF.L.U32 R3, R8, 0x1f, RZ ;  /* 0x0000001f08037819 */ /* 0x002fe800000006ff */
[----:B------:R-:W1:Y:S02]  /*3320*/  SYNCS.PHASECHK.TRANS64.TRYWAIT P0, [UR7], R3 ;  /* 0x00000003ff0075a7 */ /* 0x000e640008001107 */
[----:B-1----:R-:W-:Y:S05]  /*3330*/  @!P0 BRA `(.L_x_59) ;  /* 0x0000007c00f08947 */ /* 0x002fea0003800000 */
.L_x_58:
[----:B------:R-:W-:Y:S01]  /*3340*/  UISETP.NE.AND UP1, UPT, UR15, 0x1, UPT ;  /* 0x000000010f00788c */ /* 0x000fe2000bf25270 */
[----:B------:R-:W-:Y:S01]  /*3350*/  PLOP3.LUT P2, PT, PT, PT, PT, 0x80, 0x8 ;  /* 0x000000000008781c */ /* 0x000fe20003f4f070 */
[----:B------:R-:W-:Y:S02]  /*3360*/  UIADD3 UR17, UPT, UPT, UR14, 0x1, URZ ;  /* 0x000000010e117890 */ /* 0x000fe4000fffe0ff */
[----:B------:R-:W-:Y:S02]  /*3370*/  ULEA UR24, UR14, UR12, 0xa ;  /* 0x0000000c0e187291 */ /* 0x000fe4000f8e50ff */
[----:B------:R-:W-:Y:S01]  /*3380*/  UISETP.NE.AND UP2, UPT, UR17, 0x6, UPT ;  /* 0x000000061100788c */ /* 0x000fe2000bf45270 */
[----:B------:R-:W-:Y:S01]  /*3390*/  PLOP3.LUT P0, PT, PT, PT, UP1, 0x80, 0x8 ;  /* 0x000000000008781c */ /* 0x000fe20003f0f018 */
[----:B------:R-:W-:Y:S02]  /*33a0*/  ULEA UR26, UR14, UR11, 0x9 ;  /* 0x0000000b0e1a7291 */ /* 0x000fe4000f8e48ff */
[----:B------:R-:W-:Y:S02]  /*33b0*/  USEL UR13, URZ, 0x1, UP2 ;  /* 0x00000001ff0d7887 */ /* 0x000fe40009000000 */
[----:B------:R-:W-:Y:S02]  /*33c0*/  USEL UR17, UR17, URZ, UP2 ;  /* 0x000000ff11117287 */ /* 0x000fe40009000000 */
[----:B------:R-:W-:Y:S02]  /*33d0*/  UIADD3 UR30, UPT, UPT, UR24, 0x2, URZ ;  /* 0x00000002181e7890 */ /* 0x000fe4000fffe0ff */
[----:B------:R-:W-:Y:S01]  /*33e0*/  @UP1 ULEA UR4, UR17, UR6, 0x3 ;  /* 0x0000000611041291 */ /* 0x000fe2000f8e18ff */
[----:B------:R-:W-:Y:S01]  /*33f0*/  LOP3.LUT R8, R8, UR13, RZ, 0x3c, !PT ;  /* 0x0000000d08087c12 */ /* 0x000fe2000f8e3cff */
[----:B------:R-:W-:Y:S02]  /*3400*/  UIADD3 UR28, UPT, UPT, UR26, 0x80, URZ ;  /* 0x000000801a1c7890 */ /* 0x000fe4000fffe0ff */
[----:B------:R-:W-:Y:S01]  /*3410*/  UIADD3 UR7, UPT, UPT, UR7, 0x30, URZ ;  /* 0x0000003007077890 */ /* 0x000fe2000fffe0ff */
[----:B-1----:R-:W-:Y:S01]  /*3420*/  @P0 SHF.L.U32 R0, R8, 0x1f, RZ ;  /* 0x0000001f08000819 */ /* 0x002fe200000006ff */
[----:B------:R-:W-:Y:S01]  /*3430*/  UMOV UR25, 0x80004020 ;  /* 0x8000402000197882 */ /* 0x000fe20000000000 */
[----:B------:R-:W-:Y:S01]  /*3440*/  UMOV UR27, 0x40004040 ;  /* 0x40004040001b7882 */ /* 0x000fe20000000000 */
[----:B------:R-:W-:Y:S01]  /*3450*/  UMOV UR31, 0x80004020 ;  /* 0x80004020001f7882 */ /* 0x000fe20000000000 */
[----:B------:R2:W4:Y:S01]  /*3460*/  @P0 SYNCS.PHASECHK.TRANS64.TRYWAIT P2, [UR4], R0 ;  /* 0x00000000ff0005a7 */ /* 0x0005220008041104 */
[----:B------:R-:W-:Y:S01]  /*3470*/  UIADD3 UR15, UPT, UPT, UR15, -0x1, URZ ;  /* 0xffffffff0f0f7890 */ /* 0x000fe2000fffe0ff */
[----:B------:R2:W-:Y:S01]  /*3480*/  UTCHMMA gdesc[UR26], gdesc[UR24], tmem[UR9], tmem[UR22], idesc[UR23], UP4 ;  /* 0x00ff16181a0075ea */ /* 0x0005e2000a000009 */
[----:B------:R-:W-:Y:S01]  /*3490*/  UPLOP3.LUT UP4, UPT, UPT, UPT, UPT, 0x80, 0x8 ;  /* 0x000000000008789c */ /* 0x000fe20003f8f070 */
[----:B------:R-:W-:Y:S01]  /*34a0*/  UMOV UR29, 0x40004040 ;  /* 0x40004040001d7882 */ /* 0x000fe20000000000 */
[----:B------:R-:W-:Y:S01]  /*34b0*/  UMOV UR14, UR17 ;  /* 0x00000011000e7c82 */ /* 0x000fe20008000000 */
[----:B------:R2:W-:Y:S01]  /*34c0*/  UTCHMMA gdesc[UR28], gdesc[UR30], tmem[UR9], tmem[UR20], idesc[UR21], UPT ;  /* 0x00ff141e1c0075ea */ /* 0x0005e2000b800009 */
[----:B------:R2:W-:Y:S01]  /*34d0*/  UTCBAR [UR7], URZ ;  /* 0x000000ff070073e9 */ /* 0x0005e200080000ff */
[----:B------:R-:W-:Y:S06]  /*34e0*/  BRA.U UP0, `(.L_x_60) ;  /* 0xfffffffd00787547 */ /* 0x000fec000b83ffff */
.L_x_57:
[----:B------:R-:W-:Y:S01]  /*34f0*/  UIADD3 UR18, UPT, UPT, UR18, 0x1, URZ ;  /* 0x0000000112127890 */ /* 0x000fe2000fffe0ff */
[C---:B------:R-:W-:Y:S01]  /*3500*/  ISETP.NE.AND P0, PT, R10.reuse, 0x2, PT ;  /* 0x000000020a00780c */ /* 0x040fe20003f05270 */
[----:B------:R-:W-:Y:S02]  /*3510*/  UIADD3 UR8, UPT, UPT, UR8, 0xd0, URZ ;  /* 0x000000d008087890 */ /* 0x000fe4000fffe0ff */
[----:B------:R-:W-:Y:S01]  /*3520*/  UISETP.NE.AND UP0, UPT, UR18, 0x2, UPT ;  /* 0x000000021200788c */ /* 0x000fe2000bf05270 */
[----:B-12---:R-:W-:Y:S02]  /*3530*/  SEL R0, RZ, 0x1, P0 ;  /* 0x00000001ff007807 */ /* 0x006fe40000000000 */
[----:B------:R-:W-:Y:S01]  /*3540*/  SEL R10, R10, RZ, P0 ;  /* 0x000000ff0a0a7207 */ /* 0x000fe20000000000 */
[----:B------:R-:W-:Y:S01]  /*3550*/  USEL UR4, URZ, 0x1, UP0 ;  /* 0x00000001ff047887 */ /* 0x000fe20008000000 */
[----:B------:R-:W-:Y:S01]  /*3560*/  LOP3.LUT R9, R9, R0, RZ, 0x3c, !PT ;  /* 0x0000000009097212 */ /* 0x000fe200078e3cff */
[----:B------:R-:W-:Y:S01]  /*3570*/  USEL UR18, UR18, URZ, UP0 ;  /* 0x000000ff12127287 */ /* 0x000fe20008000000 */
[----:B------:R1:W-:Y:S03]  /*3580*/  UTCBAR [UR8], URZ ;  /* 0x000000ff080073e9 */ /* 0x0003e600080000ff */
[----:B------:R-:W-:Y:S01]  /*3590*/  LOP3.LUT R11, R11, UR4, RZ, 0x3c, !PT ;  /* 0x000000040b0b7c12 */ /* 0x000fe2000f8e3cff */
[----:B------:R-:W-:Y:S07]  /*35a0*/  @P1 BRA `(.L_x_61) ;  /* 0xfffffff800c81947 */ /* 0x000fee000383ffff */
[----:B------:R-:W2:Y:S01]  /*35b0*/  S2UR UR4, SR_CgaCtaId ;  /* 0x00000000000479c3 */ /* 0x000ea20000008800 */
[----:B------:R-:W-:Y:S01]  /*35c0*/  ELECT P0, URZ, PT ;  /* 0x0000000000ff782f */ /* 0x000fe20003800000 */
[----:B------:R-:W-:Y:S01]  /*35d0*/  IMAD.MOV.U32 R0, RZ, RZ, 0x1 ;  /* 0x00000001ff007424 */ /* 0x000fe200078e00ff */
[----:B------:R-:W-:Y:S01]  /*35e0*/  UIADD3 UR6, UPT, UPT, UR6, 0xe0, URZ ;  /* 0x000000e006067890 */ /* 0x000fe2000fffe0ff */
[----:B------:R-:W-:Y:S01]  /*35f0*/  SHF.L.U32 R3, R11, 0x1f, RZ ;  /* 0x0000001f0b037819 */ /* 0x000fe200000006ff */
[----:B------:R-:W-:-:S03]  /*3600*/  UMOV UR5, 0x40 ;  /* 0x0000004000057882 */ /* 0x000fc60000000000 */
[----:B------:R-:W-:Y:S01]  /*3610*/  UVIRTCOUNT.DEALLOC.SMPOOL 0x80 ;  /* 0x000000800000784c */ /* 0x000fe20000000000 */
[----:B--2---:R-:W-:Y:S02]  /*3620*/  ULEA UR4, UR4, UR5, 0x18 ;  /* 0x0000000504047291 */ /* 0x004fe4000f8ec0ff */
[----:B------:R-:W-:-:S07]  /*3630*/  ULEA UR5, UR18, UR6, 0x3 ;  /* 0x0000000612057291 */ /* 0x000fce000f8e18ff */
[----:B------:R2:W-:Y:S02]  /*3640*/  @P0 STS.U8 [UR4+0x1c], R0 ;  /* 0x00001c00ff000988 */ /* 0x0005e40008000004 */
[----:B------:R-:W3:Y:S02]  /*3650*/  SYNCS.PHASECHK.TRANS64.TRYWAIT P0, [UR5], R3 ;  /* 0x00000003ff0075a7 */ /* 0x000ee40008001105 */
[----:B--23--:R-:W-:Y:S05]  /*3660*/  @!P0 BRA `(.L_x_62) ;  /* 0x0000007c003c8947 */ /* 0x00cfea0003800000 */
.L_x_155:
[----:B------:R-:W-:-:S04]  /*3670*/  UIADD3 UR7, UPT, UPT, UR18, 0x1, URZ ;  /* 0x0000000112077890 */ /* 0x000fc8000fffe0ff */
[----:B------:R-:W-:-:S04]  /*3680*/  UISETP.NE.AND UP0, UPT, UR7, 0x2, UPT ;  /* 0x000000020700788c */ /* 0x000fc8000bf05270 */
[----:B------:R-:W-:Y:S02]  /*3690*/  USEL UR5, URZ, 0x1, UP0 ;  /* 0x00000001ff057887 */ /* 0x000fe40008000000 */
[----:B------:R-:W-:-:S04]  /*36a0*/  USEL UR7, UR7, URZ, UP0 ;  /* 0x000000ff07077287 */ /* 0x000fc80008000000 */
[----:B------:R-:W-:Y:S01]  /*36b0*/  ULEA UR7, UR7, UR6, 0x3 ;  /* 0x0000000607077291 */ /* 0x000fe2000f8e18ff */
[----:B--2---:R-:W-:-:S04]  /*36c0*/  LOP3.LUT R3, R11, UR5, RZ, 0x3c, !PT ;  /* 0x000000050b037c12 */ /* 0x004fc8000f8e3cff */
[----:B------:R-:W-:-:S04]  /*36d0*/  SHF.L.U32 R3, R3, 0x1f, RZ ;  /* 0x0000001f03037819 */ /* 0x000fc800000006ff */
[----:B------:R-:W2:Y:S02]  /*36e0*/  SYNCS.PHASECHK.TRANS64.TRYWAIT P0, [UR7], R3 ;  /* 0x00000003ff0075a7 */ /* 0x000ea40008001107 */
[----:B--2---:R-:W-:Y:S05]  /*36f0*/  @!P0 BRA `(.L_x_63) ;  /* 0x0000007c00308947 */ /* 0x004fea0003800000 */
.L_x_157:
[----:B------:R-:W-:Y:S01]  /*3700*/  NOP ;  /* 0x0000000000007918 */ /* 0x000fe20000000000 */
[----:B--2---:R-:W2:Y:S01]  /*3710*/  LDS R0, [UR4+0x14] ;  /* 0x00001404ff007984 */ /* 0x004ea20008000800 */
[----:B------:R-:W-:Y:S01]  /*3720*/  ULOP3.LUT UR6, UR19, 0xffff, URZ, 0xc0, !UPT ;  /* 0x0000ffff13067892 */ /* 0x000fe2000f8ec0ff */
[----:B-1----:R-:W-:Y:S01]  /*3730*/  UMOV UR8, 0xffff ;  /* 0x0000ffff00087882 */ /* 0x002fe20000000000 */
[----:B------:R-:W-:Y:S02]  /*3740*/  UMOV UR5, 0x1 ;  /* 0x0000000100057882 */ /* 0x000fe40000000000 */
[----:B------:R-:W-:-:S04]  /*3750*/  USHF.R.U32.HI UR6, URZ, 0x5, UR6 ;  /* 0x00000005ff067899 */ /* 0x000fc80008011606 */
[----:B------:R-:W-:Y:S02]  /*3760*/  USHF.L.U32 UR8, UR8, UR6, URZ ;  /* 0x0000000608087299 */ /* 0x000fe400080006ff */
[----:B------:R-:W-:-:S04]  /*3770*/  USHF.L.U32 UR5, UR5, UR6, URZ ;  /* 0x0000000605057299 */ /* 0x000fc800080006ff */
[----:B--2---:R-:W-:-:S04]  /*3780*/  LOP3.LUT R0, R0, UR8, RZ, 0xc0, !PT ;  /* 0x0000000800007c12 */ /* 0x004fc8000f8ec0ff */
[----:B------:R-:W-:-:S13]  /*3790*/  ISETP.NE.AND P0, PT, R0, UR8, PT ;  /* 0x0000000800007c0c */ /* 0x000fda000bf05270 */
[----:B------:R-:W-:Y:S05]  /*37a0*/  @P0 BRA `(.L_x_64) ;  /* 0x0000000000580947 */ /* 0x000fea0003800000 */
[----:B------:R-:W1:Y:S02]  /*37b0*/  LDS R0, [UR4+0x18] ;  /* 0x00001804ff007984 */ /* 0x000e640008000800 */
[----:B-1----:R-:W-:-:S04]  /*37c0*/  LOP3.LUT R0, R0, UR5, RZ, 0xc0, !PT ;  /* 0x0000000500007c12 */ /* 0x002fc8000f8ec0ff */
[----:B------:R-:W-:-:S13]  /*37d0*/  ISETP.NE.AND P0, PT, R0, UR5, PT ;  /* 0x0000000500007c0c */ /* 0x000fda000bf05270 */
[----:B------:R-:W-:Y:S05]  /*37e0*/  @P0 BRA `(.L_x_65) ;  /* 0x00000000003c0947 */ /* 0x000fea0003800000 */
[----:B------:R-:W1:Y:S01]  /*37f0*/  S2R R2, SR_LANEID ;  /* 0x0000000000027919 */ /* 0x000e620000000000 */
[----:B------:R-:W-:Y:S01]  /*3800*/  ULOP3.LUT UR8, URZ, UR8, URZ, 0x33, !UPT ;  /* 0x00000008ff087292 */ /* 0x000fe2000f8e33ff */
[----:B------:R-:W-:Y:S01]  /*3810*/  LOP3.LUT R4, RZ, UR5, RZ, 0x33, !PT ;  /* 0x00000005ff047c12 */ /* 0x000fe2000f8e33ff */
[----:B------:R-:W-:Y:S02]  /*3820*/  VOTEU.ANY UR7, UPT, PT ;  /* 0x0000000000077886 */ /* 0x000fe400038e0100 */
[----:B------:R-:W-:Y:S01]  /*3830*/  UFLO.U32 UR7, UR7 ;  /* 0x00000007000772bd */ /* 0x000fe200080e0000 */
[----:B------:R-:W2:Y:S01]  /*3840*/  REDUX UR5, R4 ;  /* 0x00000000040573c4 */ /* 0x000ea20000000000 */
[----:B------:R-:W-:-:S06]  /*3850*/  IMAD.U32 R0, RZ, RZ, UR8 ;  /* 0x00000008ff007e24 */ /* 0x000fcc000f8e00ff */
[----:B------:R3:W-:Y:S01]  /*3860*/  UTCATOMSWS.AND URZ, UR8 ;  /* 0x0000000800ff79e3 */ /* 0x0007e20008000000 */
[----:B------:R-:W4:Y:S01]  /*3870*/  REDUX UR6, R0 ;  /* 0x00000000000673c4 */ /* 0x000f220000000000 */
[----:B-1----:R-:W-:Y:S01]  /*3880*/  ISETP.EQ.U32.AND P0, PT, R2, UR7, PT ;  /* 0x0000000702007c0c */ /* 0x002fe2000bf02070 */
[----:B--2---:R-:W-:Y:S01]  /*3890*/  IMAD.U32 R2, RZ, RZ, UR5 ;  /* 0x00000005ff027e24 */ /* 0x004fe2000f8e00ff */
[----:B----4-:R-:W-:-:S11]  /*38a0*/  MOV R3, UR6 ;  /* 0x0000000600037c02 */ /* 0x010fd60008000f00 */
[----:B------:R3:W-:Y:S04]  /*38b0*/  @P0 ATOMS.AND RZ, [UR4+0x14], R3 ;  /* 0x00001403ffff098c */ /* 0x0007e8000a800004 */
[----:B------:R3:W-:Y:S01]  /*38c0*/  @P0 ATOMS.AND RZ, [UR4+0x18], R2 ;  /* 0x00001802ffff098c */ /* 0x0007e2000a800004 */
[----:B------:R-:W-:Y:S05]  /*38d0*/  BRA `(.L_x_66) ;  /* 0x0000000000147947 */ /* 0x000fea0003800000 */
.L_x_65:
[----:B------:R-:W-:Y:S02]  /*38e0*/  MOV R2, 0x3900 ;  /* 0x0000390000027802 */ /* 0x000fe40000000f00 */
[----:B----45:R-:W-:Y:S05]  /*38f0*/  CALL.REL.NOINC `($__internal_0_$__cuda_sm10x_tcgen05_guardrail_trap_col_being_dealloced_not_returned_by_alloc) ;  /* 0x0000008000187944 */ /* 0x030fea0003c00000 */
[----:B------:R-:W-:Y:S05]  /*3900*/  BRA `(.L_x_66) ;  /* 0x0000000000087947 */ /* 0x000fea0003800000 */
.L_x_64:
[----:B------:R-:W-:Y:S02]  /*3910*/  MOV R2, 0x3930 ;  /* 0x0000393000027802 */ /* 0x000fe40000000f00 */
[----:B----45:R-:W-:Y:S05]  /*3920*/  CALL.REL.NOINC `($__internal_2_$__cuda_sm10x_tcgen05_guardrail_trap_unallocated_columns_being_dealloced) ;  /* 0x0000008000247944 */ /* 0x030fea0003c00000 */
.L_x_66:
[----:B------:R-:W-:Y:S01]  /*3930*/  NOP ;  /* 0x0000000000007918 */ /* 0x000fe20000000000 */
[----:B---3--:R-:W-:Y:S05]  /*3940*/  EXIT ;  /* 0x000000000000794d */ /* 0x008fea0003800000 */
.L_x_50:
[----:B------:R-:W-:-:S09]  /*3950*/  UISETP.NE.OR UP2, UPT, UR8, 0x3, !UP2 ;  /* 0x000000030800788c */ /* 0x000fd2000d745670 */
[----:B------:R-:W-:Y:S05]  /*3960*/  BRA.U UP2, `(.L_x_67) ;  /* 0x0000001102147547 */ /* 0x000fea000b800000 */
[----:B------:R-:W1:Y:S01]  /*3970*/  LDC R0, c[0x0][0xb30] ;  /* 0x0002cc00ff007b82 */ /* 0x000e620000000800 */
[----:B------:R-:W2:Y:S01]  /*3980*/  LDCU.64 UR8, c[0x0][0x888] ;  /* 0x00011100ff0877ac */ /* 0x000ea20008000a00 */
[----:B------:R-:W-:Y:S02]  /*3990*/  HFMA2 R29, -RZ, RZ, 0, 0 ;  /* 0x00000000ff1d7431 */ /* 0x000fe400000001ff */
[----:B------:R-:W-:Y:S01]  /*39a0*/  IMAD.MOV.U32 R31, RZ, RZ, 0x1 ;  /* 0x00000001ff1f7424 */ /* 0x000fe200078e00ff */
[----:B------:R-:W-:Y:S01]  /*39b0*/  MOV R23, 0x4000 ;  /* 0x0000400000177802 */ /* 0x000fe20000000f00 */
[----:B------:R-:W4:Y:S01]  /*39c0*/  LDCU.64 UR4, c[0x0][0x890] ;  /* 0x00011200ff0477ac */ /* 0x000f220008000a00 */
[----:B------:R-:W-:Y:S01]  /*39d0*/  IMAD.MOV.U32 R30, RZ, RZ, RZ ;  /* 0x000000ffff1e7224 */ /* 0x000fe200078e00ff */
[----:B------:R-:W3:Y:S01]  /*39e0*/  LDC R19, c[0x0][0x370] ;  /* 0x0000dc00ff137b82 */ /* 0x000ee20000000800 */
[----:B------:R-:W-:Y:S01]  /*39f0*/  UMOV UR7, 0x400 ;  /* 0x0000040000077882 */ /* 0x000fe20000000000 */
[----:B------:R-:W-:-:S02]  /*3a00*/  UPLOP3.LUT UP1, UPT, UPT, UPT, UPT, 0x40, 0x4 ;  /* 0x000000000004789c */ /* 0x000fc40003f2e870 */
[----:B------:R-:W-:-:S04]  /*3a10*/  ULEA UR7, UR37, UR7, 0x18 ;  /* 0x0000000725077291 */ /* 0x000fc8000f8ec0ff */
[----:B------:R-:W3:Y:S01]  /*3a20*/  LDC R2, c[0x0][0xb0c] ;  /* 0x0002c300ff027b82 */ /* 0x000ee20000000800 */
[----:B------:R-:W-:Y:S02]  /*3a30*/  UIADD3 UR13, UPT, UPT, UR7, 0x78, URZ ;  /* 0x00000078070d7890 */ /* 0x000fe4000fffe0ff */
[----:B--2---:R-:W-:Y:S02]  /*3a40*/  UISETP.NE.U32.AND UP2, UPT, UR8, URZ, UPT ;  /* 0x000000ff0800728c */ /* 0x004fe4000bf45070 */
[----:B------:R-:W-:Y:S02]  /*3a50*/  UIADD3 UR33, UPT, UPT, UR7, 0x60, URZ ;  /* 0x0000006007217890 */ /* 0x000fe4000fffe0ff */
[----:B----4-:R-:W-:Y:S01]  /*3a60*/  UISETP.NE.U32.AND UP3, UPT, UR4, URZ, UPT ;  /* 0x000000ff0400728c */ /* 0x010fe2000bf65070 */
[----:B------:R-:W2:Y:S01]  /*3a70*/  LDC R18, c[0x0][0xb20] ;  /* 0x0002c800ff127b82 */ /* 0x000ea20000000800 */
[----:B-1----:R-:W-:Y:S01]  /*3a80*/  ISETP.NE.AND P1, PT, R0, 0x1, PT ;  /* 0x000000010000780c */ /* 0x002fe20003f25270 */
[----:B------:R-:W-:-:S02]  /*3a90*/  UISETP.NE.AND.EX UP2, UPT, UR9, URZ, UPT, UP2 ;  /* 0x000000ff0900728c */ /* 0x000fc4000bf45320 */
[----:B------:R-:W-:Y:S02]  /*3aa0*/  UIADD3 UR25, UPT, UPT, UR7, 0x68, URZ ;  /* 0x0000006807197890 */ /* 0x000fe4000fffe0ff */
[----:B------:R-:W-:Y:S02]  /*3ab0*/  UIADD3 UR17, UPT, UPT, UR7, 0x70, URZ ;  /* 0x0000007007117890 */ /* 0x000fe4000fffe0ff */
[----:B------:R-:W1:Y:S01]  /*3ac0*/  LDC.64 R32, c[0x0][0x348] ;  /* 0x0000d200ff207b82 */ /* 0x000e620000000a00 */
[----:B------:R-:W-:Y:S02]  /*3ad0*/  UPRMT UR13, UR37, 0x654, UR13 ;  /* 0x00000654250d7896 */ /* 0x000fe4000800000d */
[----:B------:R-:W-:-:S05]  /*3ae0*/  UISETP.NE.AND.EX UP3, UPT, UR5, URZ, UPT, UP3 ;  /* 0x000000ff0500728c */ /* 0x000fca000bf65330 */
[----:B------:R-:W4:Y:S08]  /*3af0*/  LDC.64 R16, c[0x0][0xb10] ;  /* 0x0002c400ff107b82 */ /* 0x000f300000000a00 */
[----:B------:R-:W1:Y:S08]  /*3b00*/  LDC.64 R6, c[0x0][0xb18] ;  /* 0x0002c600ff067b82 */ /* 0x000e700000000a00 */
[----:B------:R-:W1:Y:S08]  /*3b10*/  LDC.64 R4, c[0x0][0xb28] ;  /* 0x0002ca00ff047b82 */ /* 0x000e700000000a00 */
[----:B--23--:R-:W1:Y:S02]  /*3b20*/  LDC R22, c[0x0][0x374] ;  /* 0x0000dd00ff167b82 */ /* 0x00ce640000000800 */
.L_x_78:
[C---:B------:R-:W-:Y:S02]  /*3b30*/  LEA R0, R30.reuse, UR7, 0x3 ;  /* 0x000000071e007c11 */ /* 0x040fe4000f8e18ff */
[----:B------:R-:W-:Y:S02]  /*3b40*/  SHF.L.U32 R3, R29, 0x1f, RZ ;  /* 0x0000001f1d037819 */ /* 0x000fe400000006ff */
[----:B------:R-:W-:Y:S02]  /*3b50*/  LEA R24, R30, UR7, 0x4 ;  /* 0x000000071e187c11 */ /* 0x000fe4000f8e20ff */
[----:B--2---:R-:W2:Y:S02]  /*3b60*/  SYNCS.PHASECHK.TRANS64.TRYWAIT P0, [R0+URZ+0xb0], R3 ;  /* 0x0000b003000075a7 */ /* 0x004ea400080011ff */
[----:B--2---:R-:W-:Y:S05]  /*3b70*/  @!P0 BRA `(.L_x_68) ;  /* 0x0000007800288947 */ /* 0x004fea0003800000 */
.L_x_158:
[----:B------:R-:W-:Y:S01]  /*3b80*/  ISETP.GE.AND P0, PT, R72, 0x1, PT ;  /* 0x000000014800780c */ /* 0x000fe20003f06270 */
[----:B------:R-:W3:Y:S01]  /*3b90*/  LDS.128 R24, [R24+0x120] ;  /* 0x0001200018187984 */ /* 0x000ee20000000c00 */
[----:B--2---:R-:W-:Y:S01]  /*3ba0*/  VIADD R0, R0, 0xc0 ;  /* 0x000000c000007836 */ /* 0x004fe20000000000 */
[----:B------:R-:W-:Y:S01]  /*3bb0*/  @!PT LDS RZ, [RZ] ;  /* 0x00000000fffff984 */ /* 0x000fe20000000800 */
[----:B------:R-:W-:Y:S01]  /*3bc0*/  @!PT LDS RZ, [RZ] ;  /* 0x00000000fffff984 */ /* 0x000fe20000000800 */
[----:B------:R-:W-:Y:S01]  /*3bd0*/  @!PT LDS RZ, [RZ] ;  /* 0x00000000fffff984 */ /* 0x000fe20000000800 */
[----:B------:R-:W-:Y:S01]  /*3be0*/  @!PT LDS RZ, [RZ] ;  /* 0x00000000fffff984 */ /* 0x000fe20000000800 */
[----:B------:R2:W-:Y:S06]  /*3bf0*/  MEMBAR.ALL.CTA ;  /* 0x0000000000007992 */ /* 0x0005ec0000008000 */
[----:B--2---:R-:W2:Y:S01]  /*3c00*/  FENCE.VIEW.ASYNC.S ;  /* 0x00000000000073c6 */ /* 0x004ea20000000000 */
[----:B------:R-:W-:Y:S04]  /*3c10*/  PRMT R0, RZ, 0x654, R0 ;  /* 0x00000654ff007816 */ /* 0x000fe80000000000 */
[----:B--2---:R2:W-:Y:S01]  /*3c20*/  SYNCS.ARRIVE.TRANS64.RED.A1T0 RZ, [R0+URZ], RZ ;  /* 0x000000ff00ff79a7 */ /* 0x0045e200081004ff */
[----:B---3--:R-:W-:Y:S11]  /*3c30*/  LOP3.LUT P3, RZ, R26, 0x1, RZ, 0xc0, !PT ;  /* 0x000000011aff7812 */ /* 0x008ff6000786c0ff */
[----:B------:R-:W-:Y:S02]  /*3c40*/  @!UPT UIADD3 URZ, UPT, UPT, URZ, URZ, URZ ;  /* 0x000000fffffff290 */ /* 0x000fe4000fffe0ff */
[----:B------:R-:W-:Y:S02]  /*3c50*/  @P3 MOV R13, R24 ;  /* 0x00000018000d3202 */ /* 0x000fe40000000f00 */
[----:B------:R-:W-:Y:S01]  /*3c60*/  @P3 LOP3.LUT R8, R25, 0xffff, RZ, 0xc0, !PT ;  /* 0x0000ffff19083812 */ /* 0x000fe200078ec0ff */
[----:B--2---:R-:W-:Y:S06]  /*3c70*/  @!P0 BRA `(.L_x_69) ;  /* 0x0000000000a48947 */ /* 0x004fec0003800000 */
[----:B-1----:R-:W-:Y:S01]  /*3c80*/  IMAD.HI.U32 R35, R22, R7, RZ ;  /* 0x0000000716237227 */ /* 0x002fe200078e00ff */
[----:B------:R-:W-:Y:S02]  /*3c90*/  ISETP.NE.AND P0, PT, R6, 0x1, PT ;  /* 0x000000010600780c */ /* 0x000fe40003f05270 */
[----:B------:R-:W-:Y:S01]  /*3ca0*/  ISETP.NE.AND P2, PT, R72, 0x1, PT ;  /* 0x000000014800780c */ /* 0x000fe20003f45270 */
[----:B----4-:R-:W-:Y:S01]  /*3cb0*/  IMAD.HI.U32 R34, R19, R16, RZ ;  /* 0x0000001013227227 */ /* 0x010fe200078e00ff */
[----:B------:R-:W-:Y:S02]  /*3cc0*/  SHF.R.U32.HI R35, RZ, R18, R35 ;  /* 0x00000012ff237219 */ /* 0x000fe40000011623 */
[----:B------:R-:W-:Y:S01]  /*3cd0*/  ISETP.NE.AND P4, PT, R2, 0x1, PT ;  /* 0x000000010200780c */ /* 0x000fe20003f85270 */
[----:B------:R-:W-:Y:S01]  /*3ce0*/  IMAD.HI.U32 R36, R13, R16, RZ ;  /* 0x000000100d247227 */ /* 0x000fe200078e00ff */
[----:B------:R-:W-:Y:S02]  /*3cf0*/  SHF.R.U32.HI R34, RZ, R17, R34 ;  /* 0x00000011ff227219 */ /* 0x000fe40000011622 */
[----:B------:R-:W-:Y:S01]  /*3d00*/  SEL R3, R22, R35, !P0 ;  /* 0x0000002316037207 */ /* 0x000fe20004000000 */
[C---:B------:R-:W-:Y:S01]  /*3d10*/  IMAD.HI.U32 R35, R8.reuse, R7, RZ ;  /* 0x0000000708237227 */ /* 0x040fe200078e00ff */
[----:B------:R-:W-:Y:S02]  /*3d20*/  SEL R11, R19, R34, !P4 ;  /* 0x00000022130b7207 */ /* 0x000fe40006000000 */
[----:B------:R-:W-:Y:S01]  /*3d30*/  SHF.R.U32.HI R36, RZ, R17, R36 ;  /* 0x00000011ff247219 */ /* 0x000fe20000011624 */
[----:B------:R-:W-:Y:S01]  /*3d40*/  IMAD.HI.U32 R38, R3, R4, RZ ;  /* 0x0000000403267227 */ /* 0x000fe200078e00ff */
[----:B------:R-:W-:Y:S03]  /*3d50*/  SHF.R.U32.HI R35, RZ, R18, R35 ;  /* 0x00000012ff237219 */ /* 0x000fe60000011623 */
[----:B------:R-:W-:Y:S01]  /*3d60*/  IMAD.HI.U32 R34, R11, R4, RZ ;  /* 0x000000040b227227 */ /* 0x000fe200078e00ff */
[----:B------:R-:W-:Y:S02]  /*3d70*/  @P2 SHF.R.U32.HI R3, RZ, R5, R38 ;  /* 0x00000005ff032219 */ /* 0x000fe40000011626 */
[----:B------:R-:W-:Y:S02]  /*3d80*/  SEL R9, R8, R35, !P0 ;  /* 0x0000002308097207 */ /* 0x000fe40004000000 */
[----:B------:R-:W-:Y:S01]  /*3d90*/  @P2 SHF.R.U32.HI R11, RZ, R5, R34 ;  /* 0x00000005ff0b2219 */ /* 0x000fe20000011622 */
[C---:B------:R-:W-:Y:S01]  /*3da0*/  IMAD R10, R72.reuse, R3, RZ ;  /* 0x00000003480a7224 */ /* 0x040fe200078e02ff */
[----:B------:R-:W-:Y:S01]  /*3db0*/  SEL R3, R13, R36, !P4 ;  /* 0x000000240d037207 */ /* 0x000fe20006000000 */
[C---:B------:R-:W-:Y:S03]  /*3dc0*/  IMAD.HI.U32 R14, R9.reuse, R4, RZ ;  /* 0x00000004090e7227 */ /* 0x040fe600078e00ff */
[----:B------:R-:W-:Y:S01]  /*3dd0*/  ISETP.GE.AND P0, PT, R9, R10, PT ;  /* 0x0000000a0900720c */ /* 0x000fe20003f06270 */
[C---:B------:R-:W-:Y:S01]  /*3de0*/  IMAD R12, R72.reuse, R11, RZ ;  /* 0x0000000b480c7224 */ /* 0x040fe200078e02ff */
[-C--:B------:R-:W-:Y:S04]  /*3df0*/  SHF.R.U32.HI R14, RZ, R5.reuse, R14 ;  /* 0x00000005ff0e7219 */ /* 0x080fe8000001160e */
[----:B------:R-:W-:Y:S02]  /*3e00*/  ISETP.GE.OR P0, PT, R3, R12, P0 ;  /* 0x0000000c0300720c */ /* 0x000fe40000706670 */
[----:B------:R-:W-:Y:S05]  /*3e10*/  SEL R15, R9, R14, !P2 ;  /* 0x0000000e090f7207 */ /* 0x000fea0005000000 */
[----:B------:R-:W-:Y:S04]  /*3e20*/  IMAD.MOV R14, RZ, RZ, -R15 ;  /* 0x000000ffff0e7224 */ /* 0x000fe800078e0a0f */
[----:B------:R-:W-:Y:S02]  /*3e30*/  IMAD R14, R72, R14, R9 ;  /* 0x0000000e480e7224 */ /* 0x000fe400078e0209 */
[C---:B------:R-:W-:Y:S05]  /*3e40*/  @!P0 IMAD.HI.U32 R10, R3.reuse, R4, RZ ;  /* 0x00000004030a8227 */ /* 0x040fea00078e00ff */
[----:B------:R-:W-:Y:S04]  /*3e50*/  @!P0 SHF.R.U32.HI R10, RZ, R5, R10 ;  /* 0x00000005ff0a8219 */ /* 0x000fe8000001160a */
[----:B------:R-:W-:Y:S01]  /*3e60*/  @!P0 SEL R0, R3, R10, !P2 ;  /* 0x0000000a03008207 */ /* 0x000fe20005000000 */
[----:B------:R-:W-:Y:S03]  /*3e70*/  IMAD.MOV R10, RZ, RZ, -R3 ;  /* 0x000000ffff0a7224 */ /* 0x000fe600078e0a03 */
[----:B------:R-:W-:Y:S01]  /*3e80*/  @!P0 IADD3 R15, PT, PT, R15, -R0, RZ ;  /* 0x800000000f0f8210 */ /* 0x000fe20007ffe0ff */
[----:B------:R-:W-:Y:S01]  /*3e90*/  @!P0 IMAD R0, R11, R14, R0 ;  /* 0x0000000e0b008224 */ /* 0x000fe200078e0200 */
[----:B------:R-:W-:Y:S01]  /*3ea0*/  IADD3 R11, PT, PT, -R9, RZ, RZ ;  /* 0x000000ff090b7210 */ /* 0x000fe20007ffe1ff */
[----:B------:R-:W-:Y:S02]  /*3eb0*/  IMAD R13, R2, R10, R13 ;  /* 0x0000000a020d7224 */ /* 0x000fe400078e020d */
[----:B------:R-:W-:Y:S02]  /*3ec0*/  @!P0 IMAD R9, R15, R72, R3 ;  /* 0x000000480f098224 */ /* 0x000fe400078e0203 */
[----:B------:R-:W-:Y:S02]  /*3ed0*/  @!P0 IMAD.MOV.U32 R3, RZ, RZ, R0 ;  /* 0x000000ffff038224 */ /* 0x000fe400078e0000 */
[----:B------:R-:W-:Y:S02]  /*3ee0*/  IMAD R8, R6, R11, R8 ;  /* 0x0000000b06087224 */ /* 0x000fe400078e0208 */
[----:B------:R-:W-:Y:S02]  /*3ef0*/  IMAD R13, R3, R2, R13 ;  /* 0x00000002030d7224 */ /* 0x000fe400078e020d */
[----:B------:R-:W-:Y:S02]  /*3f00*/  IMAD R8, R9, R6, R8 ;  /* 0x0000000609087224 */ /* 0x000fe400078e0208 */
.L_x_69:
[----:B------:R-:W-:Y:S05]  /*3f10*/  BRA.U UP1, `(.L_x_70) ;  /* 0x0000000101107547 */ /* 0x000fea000b800000 */
[----:B------:R-:W-:Y:S04]  /*3f20*/  MOV R0, UR6 ;  /* 0x0000000600007c02 */ /* 0x000fe80008000f00 */
[----:B------:R-:W-:Y:S04]  /*3f30*/  SHF.L.U32 R3, R0, 0x1f, RZ ;  /* 0x0000001f00037819 */ /* 0x000fe800000006ff */
[----:B------:R-:W2:Y:S02]  /*3f40*/  SYNCS.PHASECHK.TRANS64.TRYWAIT P0, [UR7+0xa8], R3 ;  /* 0x0000a803ff0075a7 */ /* 0x000ea40008001107 */
[----:B--2---:R-:W-:Y:S05]  /*3f50*/  @!P0 BRA `(.L_x_71) ;  /* 0x0000007400448947 */ /* 0x004fea0003800000 */
.L_x_70:
[----:B------:R-:W-:Y:S02]  /*3f60*/  R2UR UR35, R21 ;  /* 0x00000000152372ca */ /* 0x000fe400000e0000 */
[----:B------:R-:W-:Y:S02]  /*3f70*/  R2UR UR34, R20 ;  /* 0x00000000142272ca */ /* 0x000fe400000e0000 */
[----:B------:R-:W-:Y:S02]  /*3f80*/  ISETP.NE.U32.AND P2, PT, RZ, UR4, PT ;  /* 0x00000004ff007c0c */ /* 0x000fe4000bf45070 */
[----:B------:R-:W-:Y:S02]  /*3f90*/  SHF.L.U32 R12, R31, 0x1f, RZ ;  /* 0x0000001f1f0c7819 */ /* 0x000fe400000006ff */
[----:B------:R-:W-:Y:S05]  /*3fa0*/  ISETP.NE.AND.EX P2, PT, RZ, UR5, PT, P2 ;  /* 0x00000005ff007c0c */ /* 0x000fea000bf45320 */
[----:B------:R-:W-:Y:S02]  /*3fb0*/  USHF.L.U32 UR35, UR35, 0x7, URZ ;  /* 0x0000000723237899 */ /* 0x000fe400080006ff */
[----:B------:R-:W-:Y:S01]  /*3fc0*/  USHF.L.U32 UR34, UR34, 0x8, URZ ;  /* 0x0000000822227899 */ /* 0x000fe200080006ff */
[----:B------:R-:W-:Y:S11]  /*3fd0*/  BRA.U !UP3, `(.L_x_72) ;  /* 0x000000010b347547 */ /* 0x000ff6000b800000 */
[----:B------:R-:W-:Y:S01]  /*3fe0*/  UPLOP3.LUT UP0, UPT, UPT, UPT, UP2, 0x80, 0x8 ;  /* 0x000000000008789c */ /* 0x000fe20003f0f020 */
[----:B--2---:R-:W-:Y:S02]  /*3ff0*/  HFMA2 R0, -RZ, RZ, 0, 5.9604644775390625e-08 ;  /* 0x00000001ff007431 */ /* 0x004fe400000001ff */
[----:B------:R-:W-:Y:S03]  /*4000*/  IMAD.MOV.U32 R155, RZ, RZ, 0x1 ;  /* 0x00000001ff9b7424 */ /* 0x000fe600078e00ff */
[----:B------:R-:W-:Y:S05]  /*4010*/  PLOP3.LUT P0, PT, PT, PT, UP0, 0x80, 0x8 ;  /* 0x000000000008781c */ /* 0x000fea0003f0f008 */
[----:B------:R-:W2:Y:S01]  /*4020*/  @UP0 LDCU.64 UR10, c[0x0][0x888] ;  /* 0x00011100ff0a07ac */ /* 0x000ea20008000a00 */
[----:B------:R-:W-:Y:S07]  /*4030*/  @UP0 UIMAD UR8, UR36, UR4, URZ ;  /* 0x00000004240802a4 */ /* 0x000fee000f8e02ff */
[----:B------:R-:W-:Y:S01]  /*4040*/  @!P0 PRMT R155, R0, 0x7610, R155 ;  /* 0x00007610009b8816 */ /* 0x000fe2000000009b */
[----:B--2---:R-:W-:Y:S03]  /*4050*/  @UP0 UIMAD.WIDE UR10, UR8, 0x4, UR10 ;  /* 0x00000004080a08a5 */ /* 0x004fe6000f8e020a */
[----:B------:R-:W2:Y:S03]  /*4060*/  @!UP0 LDCU UR8, c[0x0][0x880] ;  /* 0x00011000ff0887ac */ /* 0x000ea60008000800 */
[----:B------:R-:W-:Y:S01]  /*4070*/  IMAD.U32 R10, RZ, RZ, UR10 ;  /* 0x0000000aff0a7e24 */ /* 0x000fe2000f8e00ff */
[----:B------:R-:W-:Y:S05]  /*4080*/  MOV R11, UR11 ;  /* 0x0000000b000b7c02 */ /* 0x000fea0008000f00 */
[----:B-----5:R3:W5:Y:S02]  /*4090*/  @P0 LDG.E R81, desc[UR46][R10.64] ;  /* 0x0000002e0a510981 */ /* 0x020764000c1e1900 */
[----:B--23--:R-:W-:Y:S07]  /*40a0*/  @!P0 IMAD.U32 R81, RZ, RZ, UR8 ;  /* 0x00000008ff518e24 */ /* 0x00cfee000f8e00ff */
.L_x_72:
[----:B-----5:R-:W-:Y:S01]  /*40b0*/  @!P2 FSETP.EQ.AND P0, PT, R81, RZ, PT ;  /* 0x000000ff5100a20b */ /* 0x020fe20003f02000 */
[----:B------:R-:W-:Y:S01]  /*40c0*/  @!UPT UIADD3 URZ, UPT, UPT, URZ, URZ, URZ ;  /* 0x000000fffffff290 */ /* 0x000fe2000fffe0ff */
[----:B------:R-:W-:Y:S11]  /*40d0*/  @!P2 BRA `(.L_x_73) ;  /* 0x000000000014a947 */ /* 0x000ff60003800000 */
[----:B------:R-:W-:Y:S02]  /*40e0*/  LOP3.LUT P2, RZ, R155, 0xff, RZ, 0xc0, !PT ;  /* 0x000000ff9bff7812 */ /* 0x000fe4000784c0ff */
[----:B------:R-:W-:Y:S04]  /*40f0*/  PLOP3.LUT P0, PT, PT, PT, UP0, 0x80, 0x8 ;  /* 0x000000000008781c */ /* 0x000fe80003f0f008 */
[----:B------:R-:W-:Y:S07]  /*4100*/  PLOP3.LUT P0, PT, P0, PT, PT, 0x8, 0x80 ;  /* 0x000000000080781c */ /* 0x000fee000070e170 */
[----:B------:R-:W-:Y:S11]  /*4110*/  @P2 FSETP.EQ.AND P0, PT, R81, RZ, PT ;  /* 0x000000ff5100220b */ /* 0x000ff60003f02000 */
[----:B------:R-:W-:Y:S02]  /*4120*/  @!UPT UIADD3 URZ, UPT, UPT, URZ, URZ, URZ ;  /* 0x000000fffffff290 */ /* 0x000fe4000fffe0ff */
.L_x_73:
[----:B------:R-:W3:Y:S01]  /*4130*/  SYNCS.PHASECHK.TRANS64.TRYWAIT P2, [UR7+0x80], R12 ;  /* 0x0000800cff0075a7 */ /* 0x000ee20008041107 */
[----:B------:R-:W-:Y:S04]  /*4140*/  ELECT P4, URZ, PT ;  /* 0x0000000000ff782f */ /* 0x000fe80003880000 */
[----:B------:R-:W-:Y:S11]  /*4150*/  PLOP3.LUT P4, PT, P0, P4, PT, 0xf2, 0x2f ;  /* 0x00000000002f781c */ /* 0x000ff60000789e72 */
[----:B------:R-:W-:Y:S02]  /*4160*/  @!UPT UIADD3 URZ, UPT, UPT, URZ, URZ, URZ ;  /* 0x000000fffffff290 */ /* 0x000fe4000fffe0ff */
[----:B-1----:R-:W-:Y:S05]  /*4170*/  @!P4 IADD3 R9, P0, PT, R32, 0x580, RZ ;  /* 0x000005802009c810 */ /* 0x002fea0007f1e0ff */
[----:B--2---:R-:W-:Y:S01]  /*4180*/  @!P4 IMAD.X R0, RZ, RZ, R33, P0 ;  /* 0x000000ffff00c224 */ /* 0x004fe200000e0621 */
[----:B---3--:R-:W-:Y:S07]  /*4190*/  @!P2 BRA `(.L_x_74) ;  /* 0x0000007000cca947 */ /* 0x008fee0003800000 */
.L_x_161:
[----:B------:R-:W-:Y:S01]  /*41a0*/  @!P4 R2UR UR8, R0 ;  /* 0x000000000008c2ca */ /* 0x000fe200000e0000 */
[----:B------:R-:W-:Y:S01]  /*41b0*/  VOTEU.ALL UP1, P4 ;  /* 0x0000000000ff7886 */ /* 0x000fe20002020000 */
[----:B------:R-:W-:Y:S01]  /*41c0*/  @!P4 R2UR UR9, R9 ;  /* 0x000000000909c2ca */ /* 0x000fe200000e0000 */
[----:B------:R-:W-:Y:S01]  /*41d0*/  @!P4 IMAD.MOV.U32 R0, RZ, RZ, 0x4000 ;  /* 0x00004000ff00c424 */ /* 0x000fe200078e00ff */
[----:B------:R-:W-:Y:S01]  /*41e0*/  UMOV UR10, 0x0 ;  /* 0x00000000000a7882 */ /* 0x000fe20000000000 */
[----:B------:R-:W-:Y:S01]  /*41f0*/  UMOV UR11, 0x10000000 ;  /* 0x10000000000b7882 */ /* 0x000fe20000000000 */
[----:B------:R-:W-:Y:S01]  /*4200*/  @!UP1 UIADD3 UR32, UPT, UPT, UR7, 0x400, URZ ;  /* 0x0000040007209890 */ /* 0x000fe2000fffe0ff */
[----:B------:R-:W-:Y:S01]  /*4210*/  @!P4 IADD3 R9, P0, PT, R32, 0x580, RZ ;  /* 0x000005802009c810 */ /* 0x000fe20007f1e0ff */
[----:B------:R-:W-:Y:S05]  /*4220*/  VOTEU.ALL UP1, P4 ;  /* 0x0000000000ff7886 */ /* 0x000fea0002020000 */
[----:B------:R-:W-:Y:S01]  /*4230*/  IMAD.U32 R11, RZ, RZ, UR8 ;  /* 0x00000008ff0b7e24 */ /* 0x000fe2000f8e00ff */
[----:B------:R-:W-:Y:S01]  /*4240*/  UPRMT UR8, UR37, 0x654, UR33 ;  /* 0x0000065425087896 */ /* 0x000fe20008000021 */
[----:B------:R-:W-:Y:S03]  /*4250*/  IMAD.U32 R10, RZ, RZ, UR9 ;  /* 0x00000009ff0a7e24 */ /* 0x000fe6000f8e00ff */
[----:B------:R-:W-:Y:S02]  /*4260*/  @!P4 R2UR UR15, R11 ;  /* 0x000000000b0fc2ca */ /* 0x000fe400000e0000 */
[----:B------:R-:W-:Y:S11]  /*4270*/  @!P4 R2UR UR14, R10 ;  /* 0x000000000a0ec2ca */ /* 0x000ff600000e0000 */
[----:B------:R-:W-:Y:S02]  /*4280*/  @!UPT UIADD3 URZ, UPT, UPT, URZ, URZ, URZ ;  /* 0x000000fffffff290 */ /* 0x000fe4000fffe0ff */
[----:B------:R2:W-:Y:S01]  /*4290*/  @!UP1 UTMALDG.3D [UR32], [UR14], desc[UR10] ;  /* 0x00000a200e0095b4 */ /* 0x0005e20008011000 */
[----:B------:R3:W-:Y:S01]  /*42a0*/  @!P4 SYNCS.ARRIVE.TRANS64.RED.A0TR RZ, [UR7+0x60], R0 ;  /* 0x00006000ffffc9a7 */ /* 0x0007e20008300407 */
[----:B------:R-:W-:Y:S01]  /*42b0*/  SYNCS.ARRIVE.TRANS64.RED.A1T0 RZ, [UR8], RZ ;  /* 0x000000ffffff79a7 */ /* 0x000fe20008100408 */
[----:B---3--:R-:W-:Y:S01]  /*42c0*/  @!P4 IMAD.X R0, RZ, RZ, R33, P0 ;  /* 0x000000ffff00c224 */ /* 0x008fe200000e0621 */
[----:B------:R-:W3:Y:S02]  /*42d0*/  SYNCS.PHASECHK.TRANS64.TRYWAIT P2, [UR7+0x88], R12 ;  /* 0x0000880cff0075a7 */ /* 0x000ee40008041107 */
[----:B--23--:R-:W-:Y:S05]  /*42e0*/  @!P2 BRA `(.L_x_75) ;  /* 0x000000700090a947 */ /* 0x00cfea0003800000 */
.L_x_163:
        /* <DEDUP_REMOVED lines=8> */
[----:B------:R-:W-:Y:S01]  /*4370*/  @!UP1 UIADD3 UR24, UPT, UPT, UR7, 0x4400, URZ ;  /* 0x0000440007189890 */ /* 0x000fe2000fffe0ff */
[----:B------:R-:W-:Y:S01]  /*4380*/  VOTEU.ALL UP1, P4 ;  /* 0x0000000000ff7886 */ /* 0x000fe20002020000 */
[----:B------:R-:W-:Y:S01]  /*4390*/  UMOV UR27, UR35 ;  /* 0x00000023001b7c82 */ /* 0x000fe20008000000 */
[----:B------:R-:W-:Y:S02]  /*43a0*/  UMOV UR28, UR36 ;  /* 0x00000024001c7c82 */ /* 0x000fe40008000000 */
[----:B------:R-:W-:Y:S01]  /*43b0*/  IMAD.U32 R11, RZ, RZ, UR8 ;  /* 0x00000008ff0b7e24 */ /* 0x000fe2000f8e00ff */
[----:B------:R-:W-:Y:S01]  /*43c0*/  UPRMT UR8, UR37, 0x654, UR25 ;  /* 0x0000065425087896 */ /* 0x000fe20008000019 */
[----:B------:R-:W-:Y:S02]  /*43d0*/  IMAD.U32 R10, RZ, RZ, UR9 ;  /* 0x00000009ff0a7e24 */ /* 0x000fe4000f8e00ff */
[----:B------:R-:W-:Y:S01]  /*43e0*/  @!P4 IMAD.X R20, RZ, RZ, R33, P0 ;  /* 0x000000ffff14c224 */ /* 0x000fe200000e0621 */
[----:B------:R-:W-:Y:S02]  /*43f0*/  @!P4 R2UR UR15, R11 ;  /* 0x000000000b0fc2ca */ /* 0x000fe400000e0000 */
[----:B------:R-:W-:Y:S11]  /*4400*/  @!P4 R2UR UR14, R10 ;  /* 0x000000000a0ec2ca */ /* 0x000ff600000e0000 */
[----:B------:R-:W-:Y:S02]  /*4410*/  @!UPT UIADD3 URZ, UPT, UPT, URZ, URZ, URZ ;  /* 0x000000fffffff290 */ /* 0x000fe4000fffe0ff */
[----:B------:R2:W-:Y:S01]  /*4420*/  @!UP1 UTMALDG.3D [UR24], [UR14], desc[UR10] ;  /* 0x00000a180e0095b4 */ /* 0x0005e20008011000 */
[----:B------:R2:W-:Y:S01]  /*4430*/  @!P4 SYNCS.ARRIVE.TRANS64.RED.A0TR RZ, [UR7+0x68], R0 ;  /* 0x00006800ffffc9a7 */ /* 0x0005e20008300407 */
[----:B------:R-:W-:Y:S01]  /*4440*/  SYNCS.ARRIVE.TRANS64.RED.A1T0 RZ, [UR8], RZ ;  /* 0x000000ffffff79a7 */ /* 0x000fe20008100408 */
[----:B------:R-:W3:Y:S02]  /*4450*/  SYNCS.PHASECHK.TRANS64.TRYWAIT P2, [UR7+0x90], R12 ;  /* 0x0000900cff0075a7 */ /* 0x000ee40008041107 */
[----:B--23--:R-:W-:Y:S05]  /*4460*/  @!P2 BRA `(.L_x_76) ;  /* 0x000000700048a947 */ /* 0x00cfea0003800000 */
.L_x_165:
[----:B------:R-:W2:Y:S01]  /*4470*/  LDC.64 R14, c[0x0][0xb10] ;  /* 0x0002c400ff0e7b82 */ /* 0x000ea20000000a00 */
[----:B------:R-:W-:Y:S01]  /*4480*/  @!P4 R2UR UR8, R20 ;  /* 0x000000001408c2ca */ /* 0x000fe200000e0000 */
[----:B------:R-:W-:Y:S01]  /*4490*/  VOTEU.ALL UP1, P4 ;  /* 0x0000000000ff7886 */ /* 0x000fe20002020000 */
[----:B------:R-:W-:Y:S01]  /*44a0*/  @!P4 R2UR UR9, R21 ;  /* 0x000000001509c2ca */ /* 0x000fe200000e0000 */
[----:B------:R-:W-:Y:S01]  /*44b0*/  UMOV UR10, 0x0 ;  /* 0x00000000000a7882 */ /* 0x000fe20000000000 */
[----:B------:R-:W-:Y:S03]  /*44c0*/  UMOV UR11, 0x10000000 ;  /* 0x10000000000b7882 */ /* 0x000fe60000000000 */
[----:B------:R-:W3:Y:S01]  /*44d0*/  LDC.64 R10, c[0x0][0xb18] ;  /* 0x0002c600ff0a7b82 */ /* 0x000ee20000000a00 */
[----:B------:R-:W-:Y:S01]  /*44e0*/  @!UP1 UIADD3 UR18, UPT, UPT, UR34, 0x80, URZ ;  /* 0x0000008022129890 */ /* 0x000fe2000fffe0ff */
[----:B------:R-:W-:Y:S01]  /*44f0*/  @P3 SHF.R.U32.HI R28, RZ, 0x10, R25 ;  /* 0x00000010ff1c3819 */ /* 0x000fe20000011619 */
[----:B------:R-:W-:Y:S01]  /*4500*/  @!UP1 UIADD3 UR16, UPT, UPT, UR7, 0x8400, URZ ;  /* 0x0000840007109890 */ /* 0x000fe2000fffe0ff */
[----:B------:R-:W-:Y:S01]  /*4510*/  VIADD R30, R30, 0x1 ;  /* 0x000000011e1e7836 */ /* 0x000fe20000000000 */
[----:B------:R-:W-:Y:S03]  /*4520*/  VOTEU.ALL UP1, P4 ;  /* 0x0000000000ff7886 */ /* 0x000fe60002020000 */
[----:B------:R-:W5:Y:S01]  /*4530*/  @!P1 LDC R0, c[0x0][0xb20] ;  /* 0x0002c800ff009b82 */ /* 0x000f620000000800 */
[----:B------:R-:W-:Y:S01]  /*4540*/  UMOV UR19, UR35 ;  /* 0x0000002300137c82 */ /* 0x000fe20008000000 */
[----:B------:R-:W-:Y:S01]  /*4550*/  IMAD.U32 R21, RZ, RZ, UR8 ;  /* 0x00000008ff157e24 */ /* 0x000fe2000f8e00ff */
[----:B------:R-:W-:Y:S05]  /*4560*/  UMOV UR20, UR36 ;  /* 0x0000002400147c82 */ /* 0x000fea0008000000 */
[----:B-1----:R-:W1:Y:S01]  /*4570*/  @!P1 LDC R3, c[0x0][0xb0c] ;  /* 0x0002c300ff039b82 */ /* 0x002e620000000800 */
[----:B------:R-:W-:Y:S01]  /*4580*/  IMAD.U32 R20, RZ, RZ, UR9 ;  /* 0x00000009ff147e24 */ /* 0x000fe2000f8e00ff */
[----:B------:R-:W-:Y:S01]  /*4590*/  UPRMT UR8, UR37, 0x654, UR17 ;  /* 0x0000065425087896 */ /* 0x000fe20008000011 */
[----:B------:R-:W-:Y:S03]  /*45a0*/  @!P4 R2UR UR15, R21 ;  /* 0x00000000150fc2ca */ /* 0x000fe600000e0000 */
[----:B------:R-:W-:Y:S01]  /*45b0*/  @!P4 R2UR UR14, R20 ;  /* 0x00000000140ec2ca */ /* 0x000fe200000e0000 */
[----:B------:R-:W-:Y:S11]  /*45c0*/  @!P4 IMAD.MOV.U32 R20, RZ, RZ, 0x4000 ;  /* 0x00004000ff14c424 */ /* 0x000ff600078e00ff */
[----:B------:R-:W-:Y:S01]  /*45d0*/  @!UPT UIADD3 URZ, UPT, UPT, URZ, URZ, URZ ;  /* 0x000000fffffff290 */ /* 0x000fe2000fffe0ff */
[----:B------:R1:W-:Y:S01]  /*45e0*/  @!UP1 UTMALDG.3D [UR16], [UR14], desc[UR10] ;  /* 0x00000a100e0095b4 */ /* 0x0003e20008011000 */
[----:B------:R1:W-:Y:S02]  /*45f0*/  @!P4 SYNCS.ARRIVE.TRANS64.RED.A0TR RZ, [UR7+0x70], R20 ;  /* 0x00007014ffffc9a7 */ /* 0x0003e40008300407 */
[----:B-1----:R-:W-:Y:S01]  /*4600*/  @!P1 ISETP.NE.AND P2, PT, R3, 0x1, PT ;  /* 0x000000010300980c */ /* 0x002fe20003f45270 */
[C---:B--2---:R-:W-:Y:S01]  /*4610*/  @!P1 IMAD.HI.U32 R14, R13.reuse, R14, RZ ;  /* 0x0000000e0d0e9227 */ /* 0x044fe200078e00ff */
[----:B---3--:R-:W-:Y:S03]  /*4620*/  @!P1 ISETP.NE.AND P0, PT, R10, 0x1, PT ;  /* 0x000000010a00980c */ /* 0x008fe60003f05270 */
[C---:B------:R-:W-:Y:S01]  /*4630*/  @!P1 IMAD.HI.U32 R11, R8.reuse, R11, RZ ;  /* 0x0000000b080b9227 */ /* 0x040fe200078e00ff */
[----:B------:R-:W-:Y:S04]  /*4640*/  @!P1 SHF.R.U32.HI R14, RZ, R15, R14 ;  /* 0x0000000fff0e9219 */ /* 0x000fe8000001160e */
[----:B-----5:R-:W-:Y:S01]  /*4650*/  @!P1 SHF.R.U32.HI R9, RZ, R0, R11 ;  /* 0x00000000ff099219 */ /* 0x020fe2000001160b */
[----:B------:R-:W-:Y:S01]  /*4660*/  SYNCS.ARRIVE.TRANS64.RED.A1T0 RZ, [UR8], RZ ;  /* 0x000000ffffff79a7 */ /* 0x000fe20008100408 */
[----:B------:R-:W-:Y:S02]  /*4670*/  @!P1 SEL R14, R13, R14, !P2 ;  /* 0x0000000e0d0e9207 */ /* 0x000fe40005000000 */
[----:B------:R-:W-:Y:S01]  /*4680*/  @!P1 SEL R9, R8, R9, !P0 ;  /* 0x0000000908099207 */ /* 0x000fe20004000000 */
[----:B------:R-:W1:Y:S04]  /*4690*/  SYNCS.PHASECHK.TRANS64.TRYWAIT P5, [UR7+0x98], R12 ;  /* 0x0000980cff0075a7 */ /* 0x000e6800080a1107 */
[----:B------:R-:W-:Y:S02]  /*46a0*/  @!P1 IMAD.IADD R0, R9, 0x1, -R14 ;  /* 0x0000000109009824 */ /* 0x000fe400078e0a0e */
[----:B------:R-:W-:Y:S02]  /*46b0*/  @!P1 IMAD.IADD R9, R14, 0x1, -R9 ;  /* 0x000000010e099824 */ /* 0x000fe400078e0a09 */
[----:B------:R-:W-:Y:S02]  /*46c0*/  @!P1 IMAD R13, R0, R3, R13 ;  /* 0x00000003000d9224 */ /* 0x000fe400078e020d */
[----:B------:R-:W-:Y:S01]  /*46d0*/  @!P1 IMAD R8, R9, R10, R8 ;  /* 0x0000000a09089224 */ /* 0x000fe200078e0208 */
[----:B-1----:R-:W-:Y:S06]  /*46e0*/  @!P5 BRA `(.L_x_77) ;  /* 0x0000006c00c0d947 */ /* 0x002fec0003800000 */
.L_x_167:
[----:B-1----:R-:W-:Y:S01]  /*46f0*/  @!P4 IADD3 R3, P0, PT, R32, 0x580, RZ ;  /* 0x000005802003c810 */ /* 0x002fe20007f1e0ff */
[----:B------:R-:W-:Y:S01]  /*4700*/  VOTEU.ALL UP1, P4 ;  /* 0x0000000000ff7886 */ /* 0x000fe20002020000 */
[----:B------:R-:W-:Y:S01]  /*4710*/  UMOV UR18, 0x0 ;  /* 0x0000000000127882 */ /* 0x000fe20000000000 */
[----:B------:R-:W-:Y:S01]  /*4720*/  UMOV UR19, 0x10000000 ;  /* 0x1000000000137882 */ /* 0x000fe20000000000 */
[----:B------:R-:W-:Y:S01]  /*4730*/  @!P4 R2UR UR9, R3 ;  /* 0x000000000309c2ca */ /* 0x000fe200000e0000 */
[----:B------:R-:W-:Y:S01]  /*4740*/  @!P4 IMAD.X R0, RZ, RZ, R33, P0 ;  /* 0x000000ffff00c224 */ /* 0x000fe200000e0621 */
[----:B------:R-:W-:Y:S01]  /*4750*/  @!UP1 UIADD3 UR10, UPT, UPT, UR34, 0xc0, URZ ;  /* 0x000000c0220a9890 */ /* 0x000fe2000fffe0ff */
[----:B------:R-:W-:Y:S01]  /*4760*/  ISETP.NE.AND P0, PT, R30, 0x2, PT ;  /* 0x000000021e00780c */ /* 0x000fe20003f05270 */
[----:B------:R-:W-:Y:S01]  /*4770*/  UMOV UR11, UR35 ;  /* 0x00000023000b7c82 */ /* 0x000fe20008000000 */
[----:B------:R-:W-:Y:S01]  /*4780*/  UMOV UR12, UR36 ;  /* 0x00000024000c7c82 */ /* 0x000fe20008000000 */
[----:B------:R-:W-:Y:S01]  /*4790*/  @!P4 R2UR UR8, R0 ;  /* 0x000000000008c2ca */ /* 0x000fe200000e0000 */
[----:B------:R-:W-:Y:S01]  /*47a0*/  IMAD.IADD R20, R8, 0x1, R154 ;  /* 0x0000000108147824 */ /* 0x000fe200078e029a */
[----:B------:R-:W-:Y:S01]  /*47b0*/  @P3 R2UR UR36, R28 ;  /* 0x000000001c2432ca */ /* 0x000fe200000e0000 */
[----:B------:R-:W-:Y:S01]  /*47c0*/  IMAD.IADD R21, R13, 0x1, R156 ;  /* 0x000000010d157824 */ /* 0x000fe200078e029c */
[----:B------:R-:W-:Y:S02]  /*47d0*/  SEL R0, RZ, 0x1, P0 ;  /* 0x00000001ff007807 */ /* 0x000fe40000000000 */
[----:B------:R-:W-:Y:S01]  /*47e0*/  LOP3.LUT R31, R31, 0x1, RZ, 0x3c, !PT ;  /* 0x000000011f1f7812 */ /* 0x000fe200078e3cff */
[----:B------:R-:W-:Y:S01]  /*47f0*/  IMAD.U32 R10, RZ, RZ, UR9 ;  /* 0x00000009ff0a7e24 */ /* 0x000fe2000f8e00ff */
[----:B------:R-:W-:Y:S01]  /*4800*/  @!UP1 UIADD3 UR9, UPT, UPT, UR7, 0x78, URZ ;  /* 0x0000007807099890 */ /* 0x000fe2000fffe0ff */
[----:B------:R-:W-:Y:S02]  /*4810*/  LOP3.LUT R29, R29, R0, RZ, 0x3c, !PT ;  /* 0x000000001d1d7212 */ /* 0x000fe400078e3cff */
[----:B------:R-:W-:Y:S02]  /*4820*/  SEL R30, R30, RZ, P0 ;  /* 0x000000ff1e1e7207 */ /* 0x000fe40000000000 */
[----:B------:R-:W-:Y:S01]  /*4830*/  IMAD.U32 R11, RZ, RZ, UR8 ;  /* 0x00000008ff0b7e24 */ /* 0x000fe2000f8e00ff */
[----:B------:R-:W-:Y:S01]  /*4840*/  @!P4 R2UR UR14, R10 ;  /* 0x000000000a0ec2ca */ /* 0x000fe200000e0000 */
[----:B------:R-:W-:Y:S01]  /*4850*/  @!UP1 UIADD3 UR8, UPT, UPT, UR7, 0xc400, URZ ;  /* 0x0000c40007089890 */ /* 0x000fe2000fffe0ff */
[----:B------:R-:W-:Y:S02]  /*4860*/  VOTEU.ALL UP1, P4 ;  /* 0x0000000000ff7886 */ /* 0x000fe40002020000 */
[----:B------:R-:W-:Y:S11]  /*4870*/  @!P4 R2UR UR15, R11 ;  /* 0x000000000b0fc2ca */ /* 0x000ff600000e0000 */
[----:B------:R-:W-:Y:S02]  /*4880*/  @!UPT UIADD3 URZ, UPT, UPT, URZ, URZ, URZ ;  /* 0x000000fffffff290 */ /* 0x000fe4000fffe0ff */
[----:B------:R2:W-:Y:S01]  /*4890*/  @!UP1 UTMALDG.3D [UR8], [UR14], desc[UR18] ;  /* 0x000012080e0095b4 */ /* 0x0005e20008011000 */
[----:B------:R2:W-:Y:S01]  /*48a0*/  @!P4 SYNCS.ARRIVE.TRANS64.RED.A0TR RZ, [UR7+0x78], R23 ;  /* 0x00007817ffffc9a7 */ /* 0x0005e20008300407 */
[----:B------:R-:W-:Y:S01]  /*48b0*/  UPLOP3.LUT UP1, UPT, UPT, UPT, UPT, 0x80, 0x8 ;  /* 0x000000000008789c */ /* 0x000fe20003f2f070 */
[----:B------:R-:W-:Y:S01]  /*48c0*/  SYNCS.ARRIVE.TRANS64.RED.A1T0 RZ, [UR13], RZ ;  /* 0x000000ffffff79a7 */ /* 0x000fe2000810040d */
[----:B------:R-:W-:Y:S09]  /*48d0*/  @P3 BRA `(.L_x_78) ;  /* 0xfffffff000943947 */ /* 0x000ff2000383ffff */
[----:B------:R-:W-:-:S04]  /*48e0*/  SHF.L.U32 R3, R31, 0x1f, RZ ;  /* 0x0000001f1f037819 */ /* 0x000fc800000006ff */
[----:B------:R-:W1:Y:S02]  /*48f0*/  SYNCS.PHASECHK.TRANS64.TRYWAIT P0, [UR7+0x80], R3 ;  /* 0x00008003ff0075a7 */ /* 0x000e640008001107 */
[----:B-1----:R-:W-:Y:S05]  /*4900*/  @!P0 BRA `(.L_x_79) ;  /* 0x0000006c00508947 */ /* 0x002fea0003800000 */
.L_x_169:
[----:B------:R-:W3:Y:S02]  /*4910*/  SYNCS.PHASECHK.TRANS64.TRYWAIT P0, [UR7+0x88], R3 ;  /* 0x00008803ff0075a7 */ /* 0x000ee40008001107 */
[----:B---3--:R-:W-:Y:S05]  /*4920*/  @!P0 BRA `(.L_x_80) ;  /* 0x0000006c00608947 */ /* 0x008fea0003800000 */
.L_x_171:
[----:B------:R-:W3:Y:S02]  /*4930*/  SYNCS.PHASECHK.TRANS64.TRYWAIT P0, [UR7+0x90], R3 ;  /* 0x00009003ff0075a7 */ /* 0x000ee40008001107 */
[----:B---3--:R-:W-:Y:S05]  /*4940*/  @!P0 BRA `(.L_x_81) ;  /* 0x0000006c00708947 */ /* 0x008fea0003800000 */
.L_x_173:
[----:B-1----:R-:W-:-:S07]  /*4950*/  MOV R0, UR7 ;  /* 0x0000000700007c02 */ /* 0x002fce0008000f00 */
.L_x_82:
[----:B-1----:R-:W-:-:S04]  /*4960*/  SHF.L.U32 R3, R31, 0x1f, RZ ;  /* 0x0000001f1f037819 */ /* 0x002fc800000006ff */
[----:B------:R1:W3:Y:S03]  /*4970*/  SYNCS.PHASECHK.TRANS64.TRYWAIT P0, [R0+URZ+0x98], R3 ;  /* 0x00009803000075a7 */ /* 0x0002e600080011ff */
[----:B---3--:R-:W-:Y:S05]  /*4980*/  @!P0 NANOSLEEP.SYNCS 0x989680 ;  /* 0x009896800000895d */ /* 0x008fea0003900000 */
[----:B------:R-:W3:Y:S02]  /*4990*/  @!P0 SYNCS.PHASECHK.TRANS64 P0, [R0+URZ+0x98], R3 ;  /* 0x00009803000085a7 */ /* 0x000ee400080010ff */
[----:B--23--:R-:W-:Y:S05]  /*49a0*/  @P0 EXIT ;  /* 0x000000000000094d */ /* 0x00cfea0003800000 */
[----:B------:R-:W-:Y:S05]  /*49b0*/  BRA `(.L_x_82) ;  /* 0xfffffffc00e87947 */ /* 0x000fea000383ffff */
.L_x_67:
[----:B------:R-:W-:-:S06]  /*49c0*/  UISETP.GE.AND UP1, UPT, UR8, 0x4, UPT ;  /* 0x000000040800788c */ /* 0x000fcc000bf26270 */
[----:B------:R-:W-:-:S13]  /*49d0*/  PLOP3.LUT P0, PT, PT, PT, UP1, 0x80, 0x8 ;  /* 0x000000000008781c */ /* 0x000fda0003f0f018 */
[----:B------:R-:W-:Y:S05]  /*49e0*/  @!P0 EXIT ;  /* 0x000000000000894d */ /* 0x000fea0003800000 */
[----:B------:R-:W-:Y:S01]  /*49f0*/  BAR.SYNC.DEFER_BLOCKING 0x6, 0xa0 ;  /* 0x0182800000007b1d */ /* 0x000fe20000010000 */
[C---:B------:R-:W-:Y:S01]  /*4a00*/  IMAD.SHL.U32 R3, R170.reuse, 0x40, RZ ;  /* 0x00000040aa037824 */ /* 0x040fe200078e00ff */
[C---:B------:R-:W-:Y:S01]  /*4a10*/  LOP3.LUT R161, R170.reuse, 0x1, RZ, 0xc0, !PT ;  /* 0x00000001aaa17812 */ /* 0x040fe200078ec0ff */
[C---:B------:R-:W-:Y:S02]  /*4a20*/  IMAD.U32 R79, R170.reuse, 0x10000, RZ ;  /* 0x00010000aa4f7824 */ /* 0x040fe400078e00ff */
[----:B------:R-:W-:Y:S02]  /*4a30*/  HFMA2 R167, -RZ, RZ, 0, 5.9604644775390625e-08 ;  /* 0x00000001ffa77431 */ /* 0x000fe400000001ff */
[C---:B------:R-:W-:Y:S01]  /*4a40*/  IMAD.SHL.U32 R160, R170.reuse, 0x8, RZ ;  /* 0x00000008aaa07824 */ /* 0x040fe200078e00ff */
[----:B------:R-:W-:Y:S01]  /*4a50*/  UMOV UR48, 0x400 ;  /* 0x0000040000307882 */ /* 0x000fe20000000000 */
[----:B------:R-:W1:Y:S01]  /*4a60*/  LDC R159, c[0x0][0x370] ;  /* 0x0000dc00ff9f7b82 */ /* 0x000e620000000800 */
[----:B------:R-:W-:Y:S01]  /*4a70*/  ULEA UR48, UR37, UR48, 0x18 ;  /* 0x0000003025307291 */ /* 0x000fe2000f8ec0ff */
[----:B------:R-:W-:Y:S01]  /*4a80*/  ISETP.NE.U32.AND P0, PT, R161, 0x1, PT ;  /* 0x00000001a100780c */ /* 0x000fe20003f05070 */
[----:B------:R-:W-:Y:S01]  /*4a90*/  IMAD.MOV.U32 R169, RZ, RZ, 0x2 ;  /* 0x00000002ffa97424 */ /* 0x000fe200078e00ff */
[----:B------:R-:W-:Y:S01]  /*4aa0*/  LOP3.LUT R5, R3, 0x1c0, RZ, 0xc0, !PT ;  /* 0x000001c003057812 */ /* 0x000fe200078ec0ff */
[----:B------:R-:W-:Y:S01]  /*4ab0*/  UIADD3 UR4, UPT, UPT, UR48, 0x400, URZ ;  /* 0x0000040030047890 */ /* 0x000fe2000fffe0ff */
[----:B------:R-:W-:Y:S01]  /*4ac0*/  LOP3.LUT R79, R79, 0x600000, RZ, 0xc0, !PT ;  /* 0x006000004f4f7812 */ /* 0x000fe200078ec0ff */
[----:B------:R-:W-:Y:S01]  /*4ad0*/  IMAD.MOV.U32 R168, RZ, RZ, 0x4 ;  /* 0x00000004ffa87424 */ /* 0x000fe200078e00ff */
[----:B------:R-:W2:Y:S01]  /*4ae0*/  LDC R74, c[0x0][0xb0c] ;  /* 0x0002c300ff4a7b82 */ /* 0x000ea20000000800 */
[----:B------:R-:W-:Y:S01]  /*4af0*/  R2P PR, R170, 0x6 ;  /* 0x00000006aa007804 */ /* 0x000fe20000000000 */
[----:B------:R-:W-:Y:S01]  /*4b00*/  IMAD.MOV.U32 R76, RZ, RZ, RZ ;  /* 0x000000ffff4c7224 */ /* 0x000fe200078e00ff */
[----:B------:R-:W-:Y:S01]  /*4b10*/  LOP3.LUT R160, R5, 0x38, R160, 0xf8, !PT ;  /* 0x0000003805a07812 */ /* 0x000fe200078ef8a0 */
[----:B------:R-:W-:Y:S01]  /*4b20*/  IMAD.MOV.U32 R166, RZ, RZ, RZ ;  /* 0x000000ffffa67224 */ /* 0x000fe200078e00ff */
[----:B------:R-:W-:Y:S01]  /*4b30*/  P2R R2, PR, RZ, 0x1 ;  /* 0x00000001ff027803 */ /* 0x000fe20000000000 */
[----:B------:R-:W-:Y:S01]  /*4b40*/  IMAD.MOV.U32 R173, RZ, RZ, RZ ;  /* 0x000000ffffad7224 */ /* 0x000fe200078e00ff */
[----:B------:R-:W-:Y:S01]  /*4b50*/  LOP3.LUT R160, R160, 0x1e00, R3, 0xf8, !PT ;  /* 0x00001e00a0a07812 */ /* 0x000fe200078ef803 */
[----:B------:R-:W4:Y:S01]  /*4b60*/  LDC R157, c[0x0][0xb20] ;  /* 0x0002c800ff9d7b82 */ /* 0x000f220000000800 */
[----:B------:R-:W3:Y:S01]  /*4b70*/  LDS R0, [UR48+0x140] ;  /* 0x00014030ff007984 */ /* 0x000ee20008000800 */
[----:B------:R-:W-:Y:S01]  /*4b80*/  LOP3.LUT R170, R170, 0x60, RZ, 0xc0, !PT ;  /* 0x00000060aaaa7812 */ /* 0x000fe200078ec0ff */
[----:B------:R-:W-:Y:S01]  /*4b90*/  IMAD.U32 R163, RZ, RZ, UR4 ;  /* 0x00000004ffa37e24 */ /* 0x000fe2000f8e00ff */
[----:B------:R-:W-:Y:S01]  /*4ba0*/  MOV R165, RZ ;  /* 0x000000ff00a57202 */ /* 0x000fe20000000f00 */
[----:B------:R-:W1:Y:S01]  /*4bb0*/  LDCU.64 UR52, c[0x0][0x348] ;  /* 0x00006900ff3477ac */ /* 0x000e620008000a00 */
[----:B------:R-:W-:-:S02]  /*4bc0*/  SEL R169, R169, 0xfffffffe, !P1 ;  /* 0xfffffffea9a97807 */ /* 0x000fc40004800000 */
[----:B------:R-:W1:Y:S01]  /*4bd0*/  LDC R73, c[0x0][0xb30] ;  /* 0x0002cc00ff497b82 */ /* 0x000e620000000800 */
[----:B------:R-:W-:Y:S01]  /*4be0*/  SEL R168, R168, 0xfffffffc, !P2 ;  /* 0xfffffffca8a87807 */ /* 0x000fe20005000000 */
[----:B------:R-:W1:Y:S01]  /*4bf0*/  LDCU.64 UR38, c[0x0][0x888] ;  /* 0x00011100ff2677ac */ /* 0x000e620008000a00 */
[----:B------:R-:W1:Y:S05]  /*4c00*/  LDCU.64 UR44, c[0x0][0x890] ;  /* 0x00011200ff2c77ac */ /* 0x000e6a0008000a00 */
[----:B------:R-:W1:Y:S01]  /*4c10*/  LDC.64 R152, c[0x0][0xb10] ;  /* 0x0002c400ff987b82 */ /* 0x000e620000000a00 */
[----:B------:R-:W-:Y:S01]  /*4c20*/  UMOV UR49, URZ ;  /* 0x000000ff00317c82 */ /* 0x000fe20008000000 */
[----:B------:R-:W-:-:S06]  /*4c30*/  UMOV UR51, URZ ;  /* 0x000000ff00337c82 */ /* 0x000fcc0008000000 */
[----:B------:R-:W1:Y:S08]  /*4c40*/  LDC.64 R70, c[0x0][0xb18] ;  /* 0x0002c600ff467b82 */ /* 0x000e700000000a00 */
[----:B------:R-:W1:Y:S08]  /*4c50*/  LDC.64 R68, c[0x0][0xb28] ;  /* 0x0002ca00ff447b82 */ /* 0x000e700000000a00 */
[----:B------:R-:W1:Y:S01]  /*4c60*/  LDC.64 R150, c[0x0][0x8b0] ;  /* 0x00022c00ff967b82 */ /* 0x000e620000000a00 */
[----:B---3--:R-:W-:-:S07]  /*4c70*/  IMAD.IADD R79, R0, 0x1, R79 ;  /* 0x00000001004f7824 */ /* 0x008fce00078e024f */
[----:B------:R-:W3:Y:S08]  /*4c80*/  LDC.64 R148, c[0x0][0x8a8] ;  /* 0x00022a00ff947b82 */ /* 0x000ef00000000a00 */
[----:B--2-4-:R-:W1:Y:S02]  /*4c90*/  LDC R158, c[0x0][0x374] ;  /* 0x0000dd00ff9e7b82 */ /* 0x014e640000000800 */
.L_x_126:
[----:B------:R-:W-:Y:S02]  /*4ca0*/  LEA R0, R173, UR48, 0x3 ;  /* 0x00000030ad007c11 */ /* 0x000fe4000f8e18ff */
[----:B------:R-:W-:Y:S02]  /*4cb0*/  SHF.L.U32 R3, R165, 0x1f, RZ ;  /* 0x0000001fa5037819 */ /* 0x000fe400000006ff */
[----:B-1----:R-:W-:Y:S02]  /*4cc0*/  LEA R16, R173, UR48, 0x4 ;  /* 0x00000030ad107c11 */ /* 0x002fe4000f8e20ff */
[----:B------:R-:W2:Y:S02]  /*4cd0*/  SYNCS.PHASECHK.TRANS64.TRYWAIT P0, [R0+URZ+0xb0], R3 ;  /* 0x0000b003000075a7 */ /* 0x000ea400080011ff */
[----:B--23--:R-:W-:Y:S05]  /*4ce0*/  @!P0 BRA `(.L_x_83) ;  /* 0x0000006800a08947 */ /* 0x00cfea0003800000 */
.L_x_174:
[----:B------:R-:W4:Y:S01]  /*4cf0*/  LDC.64 R12, c[0x0][0xb10] ;  /* 0x0002c400ff0c7b82 */ /* 0x000f220000000a00 */
[----:B------:R-:W3:Y:S01]  /*4d00*/  LDS.128 R16, [R16+0x120] ;  /* 0x0001200010107984 */ /* 0x000ee20000000c00 */
[----:B-1----:R-:W-:Y:S01]  /*4d10*/  ISETP.NE.AND P1, PT, R73, 0x1, PT ;  /* 0x000000014900780c */ /* 0x002fe20003f25270 */
[----:B--2---:R-:W-:Y:S01]  /*4d20*/  VIADD R0, R0, 0xc0 ;  /* 0x000000c000007836 */ /* 0x004fe20000000000 */
[----:B------:R-:W-:Y:S04]  /*4d30*/  ISETP.GE.AND P0, PT, R72, 0x1, PT ;  /* 0x000000014800780c */ /* 0x000fe80003f06270 */
[----:B------:R-:W1:Y:S01]  /*4d40*/  LDC.64 R10, c[0x0][0xb18] ;  /* 0x0002c600ff0a7b82 */ /* 0x000e620000000a00 */
[----:B------:R-:W-:Y:S01]  /*4d50*/  PRMT R0, RZ, 0x654, R0 ;  /* 0x00000654ff007816 */ /* 0x000fe20000000000 */
[----:B------:R-:W-:Y:S01]  /*4d60*/  @!PT LDS RZ, [RZ] ;  /* 0x00000000fffff984 */ /* 0x000fe20000000800 */
[----:B------:R-:W-:Y:S01]  /*4d70*/  @!PT LDS RZ, [RZ] ;  /* 0x00000000fffff984 */ /* 0x000fe20000000800 */
[----:B------:R-:W-:Y:S01]  /*4d80*/  @!PT LDS RZ, [RZ] ;  /* 0x00000000fffff984 */ /* 0x000fe20000000800 */
[----:B------:R-:W-:Y:S01]  /*4d90*/  @!PT LDS RZ, [RZ] ;  /* 0x00000000fffff984 */ /* 0x000fe20000000800 */
[----:B------:R2:W-:Y:S06]  /*4da0*/  MEMBAR.ALL.CTA ;  /* 0x0000000000007992 */ /* 0x0005ec0000008000 */
[----:B--2---:R-:W2:Y:S01]  /*4db0*/  FENCE.VIEW.ASYNC.S ;  /* 0x00000000000073c6 */ /* 0x004ea20000000000 */
[----:B------:R-:W1:Y:S08]  /*4dc0*/  @!P1 LDC R14, c[0x0][0xb20] ;  /* 0x0002c800ff0e9b82 */ /* 0x000e700000000800 */
[----:B------:R-:W1:Y:S01]  /*4dd0*/  @!P1 LDC R9, c[0x0][0xb0c] ;  /* 0x0002c300ff099b82 */ /* 0x000e620000000800 */
[----:B--2---:R2:W-:Y:S01]  /*4de0*/  SYNCS.ARRIVE.TRANS64.RED.A1T0 RZ, [R0+URZ], RZ ;  /* 0x000000ff00ff79a7 */ /* 0x0045e200081004ff */
[----:B---3--:R-:W-:Y:S04]  /*4df0*/  LOP3.LUT P4, RZ, R18, 0x1, RZ, 0xc0, !PT ;  /* 0x0000000112ff7812 */ /* 0x008fe8000788c0ff */
[----:B------:R-:W-:Y:S09]  /*4e00*/  P2R R171, PR, RZ, 0x10 ;  /* 0x00000010ffab7803 */ /* 0x000ff20000000000 */
[----:B------:R-:W-:Y:S02]  /*4e10*/  @P4 MOV R77, R16 ;  /* 0x00000010004d4202 */ /* 0x000fe40000000f00 */
[----:B------:R-:W-:Y:S01]  /*4e20*/  @P4 LOP3.LUT R75, R17, 0xffff, RZ, 0xc0, !PT ;  /* 0x0000ffff114b4812 */ /* 0x000fe200078ec0ff */
[----:B--2-4-:R-:W-:Y:S06]  /*4e30*/  @!P0 BRA `(.L_x_84) ;  /* 0x0000000000a48947 */ /* 0x014fec0003800000 */
[----:B------:R-:W-:Y:S01]  /*4e40*/  IMAD.HI.U32 R24, R158, R71, RZ ;  /* 0x000000479e187227 */ /* 0x000fe200078e00ff */
[----:B------:R-:W-:Y:S02]  /*4e50*/  ISETP.NE.AND P0, PT, R70, 0x1, PT ;  /* 0x000000014600780c */ /* 0x000fe40003f05270 */
[----:B------:R-:W-:Y:S01]  /*4e60*/  ISETP.NE.AND P2, PT, R72, 0x1, PT ;  /* 0x000000014800780c */ /* 0x000fe20003f45270 */
[-C--:B------:R-:W-:Y:S01]  /*4e70*/  IMAD.HI.U32 R22, R159, R152.reuse, RZ ;  /* 0x000000989f167227 */ /* 0x080fe200078e00ff */
[----:B------:R-:W-:Y:S02]  /*4e80*/  SHF.R.U32.HI R23, RZ, R157, R24 ;  /* 0x0000009dff177219 */ /* 0x000fe40000011618 */
[----:B------:R-:W-:Y:S01]  /*4e90*/  ISETP.NE.AND P3, PT, R74, 0x1, PT ;  /* 0x000000014a00780c */ /* 0x000fe20003f65270 */
[----:B------:R-:W-:Y:S01]  /*4ea0*/  IMAD.HI.U32 R28, R75, R71, RZ ;  /* 0x000000474b1c7227 */ /* 0x000fe200078e00ff */
[----:B------:R-:W-:Y:S02]  /*4eb0*/  SHF.R.U32.HI R22, RZ, R153, R22 ;  /* 0x00000099ff167219 */ /* 0x000fe40000011616 */
[----:B------:R-:W-:Y:S01]  /*4ec0*/  SEL R3, R158, R23, !P0 ;  /* 0x000000179e037207 */ /* 0x000fe20004000000 */
[----:B------:R-:W-:Y:S01]  /*4ed0*/  IMAD.HI.U32 R26, R77, R152, RZ ;  /* 0x000000984d1a7227 */ /* 0x000fe200078e00ff */
[----:B------:R-:W-:Y:S03]  /*4ee0*/  SEL R7, R159, R22, !P3 ;  /* 0x000000169f077207 */ /* 0x000fe60005800000 */
[-C--:B------:R-:W-:Y:S01]  /*4ef0*/  IMAD.HI.U32 R22, R3, R68.reuse, RZ ;  /* 0x0000004403167227 */ /* 0x080fe200078e00ff */
[----:B------:R-:W-:Y:S03]  /*4f00*/  SHF.R.U32.HI R26, RZ, R153, R26 ;  /* 0x00000099ff1a7219 */ /* 0x000fe6000001161a */
[----:B------:R-:W-:Y:S01]  /*4f10*/  IMAD.HI.U32 R24, R7, R68, RZ ;  /* 0x0000004407187227 */ /* 0x000fe200078e00ff */
[----:B------:R-:W-:Y:S02]  /*4f20*/  @P2 SHF.R.U32.HI R3, RZ, R69, R22 ;  /* 0x00000045ff032219 */ /* 0x000fe40000011616 */
[----:B------:R-:W-:Y:S02]  /*4f30*/  SHF.R.U32.HI R22, RZ, R157, R28 ;  /* 0x0000009dff167219 */ /* 0x000fe4000001161c */
[----:B------:R-:W-:Y:S01]  /*4f40*/  @P2 SHF.R.U32.HI R7, RZ, R69, R24 ;  /* 0x00000045ff072219 */ /* 0x000fe20000011618 */
[C---:B------:R-:W-:Y:S01]  /*4f50*/  IMAD R2, R72.reuse, R3, RZ ;  /* 0x0000000348027224 */ /* 0x040fe200078e02ff */
[----:B------:R-:W-:Y:S02]  /*4f60*/  SEL R5, R75, R22, !P0 ;  /* 0x000000164b057207 */ /* 0x000fe40004000000 */
[----:B------:R-:W-:Y:S01]  /*4f70*/  SEL R3, R77, R26, !P3 ;  /* 0x0000001a4d037207 */ /* 0x000fe20005800000 */
[----:B------:R-:W-:Y:S01]  /*4f80*/  IMAD R4, R72, R7, RZ ;  /* 0x0000000748047224 */ /* 0x000fe200078e02ff */
[C---:B------:R-:W-:Y:S01]  /*4f90*/  ISETP.GE.AND P0, PT, R5.reuse, R2, PT ;  /* 0x000000020500720c */ /* 0x040fe20003f06270 */
[----:B------:R-:W-:Y:S03]  /*4fa0*/  IMAD.HI.U32 R6, R5, R68, RZ ;  /* 0x0000004405067227 */ /* 0x000fe600078e00ff */
[----:B------:R-:W-:Y:S01]  /*4fb0*/  ISETP.GE.OR P0, PT, R3, R4, P0 ;  /* 0x000000040300720c */ /* 0x000fe20000706670 */
[----:B------:R-:W-:Y:S01]  /*4fc0*/  IMAD.MOV R4, RZ, RZ, -R3 ;  /* 0x000000ffff047224 */ /* 0x000fe200078e0a03 */
[-C--:B------:R-:W-:Y:S03]  /*4fd0*/  SHF.R.U32.HI R6, RZ, R69.reuse, R6 ;  /* 0x00000045ff067219 */ /* 0x080fe60000011606 */
[----:B------:R-:W-:Y:S01]  /*4fe0*/  IMAD R77, R74, R4, R77 ;  /* 0x000000044a4d7224 */ /* 0x000fe200078e024d */
[----:B------:R-:W-:Y:S05]  /*4ff0*/  SEL R15, R5, R6, !P2 ;  /* 0x00000006050f7207 */ /* 0x000fea0005000000 */
[----:B------:R-:W-:Y:S02]  /*5000*/  IMAD.MOV R6, RZ, RZ, -R15 ;  /* 0x000000ffff067224 */ /* 0x000fe400078e0a0f */
[C---:B------:R-:W-:Y:S04]  /*5010*/  @!P0 IMAD.HI.U32 R2, R3.reuse, R68, RZ ;  /* 0x0000004403028227 */ /* 0x040fe800078e00ff */
[----:B------:R-:W-:Y:S01]  /*5020*/  IMAD R6, R72, R6, R5 ;  /* 0x0000000648067224 */ /* 0x000fe200078e0205 */
[----:B------:R-:W-:Y:S04]  /*5030*/  @!P0 SHF.R.U32.HI R2, RZ, R69, R2 ;  /* 0x00000045ff028219 */ /* 0x000fe80000011602 */
[----:B------:R-:W-:Y:S02]  /*5040*/  @!P0 SEL R0, R3, R2, !P2 ;  /* 0x0000000203008207 */ /* 0x000fe40005000000 */
[----:B------:R-:W-:Y:S02]  /*5050*/  IADD3 R2, PT, PT, -R5, RZ, RZ ;  /* 0x000000ff05027210 */ /* 0x000fe40007ffe1ff */
[----:B------:R-:W-:Y:S01]  /*5060*/  @!P0 IADD3 R8, PT, PT, R15, -R0, RZ ;  /* 0x800000000f088210 */ /* 0x000fe20007ffe0ff */
[----:B------:R-:W-:Y:S02]  /*5070*/  @!P0 IMAD R0, R7, R6, R0 ;  /* 0x0000000607008224 */ /* 0x000fe400078e0200 */
[----:B------:R-:W-:Y:S02]  /*5080*/  IMAD R75, R70, R2, R75 ;  /* 0x00000002464b7224 */ /* 0x000fe400078e024b */
[----:B------:R-:W-:Y:S02]  /*5090*/  @!P0 IMAD R5, R8, R72, R3 ;  /* 0x0000004808058224 */ /* 0x000fe400078e0203 */
[----:B------:R-:W-:Y:S04]  /*50a0*/  @!P0 IMAD.MOV.U32 R3, RZ, RZ, R0 ;  /* 0x000000ffff038224 */ /* 0x000fe800078e0000 */
[----:B------:R-:W-:Y:S02]  /*50b0*/  IMAD R77, R3, R74, R77 ;  /* 0x0000004a034d7224 */ /* 0x000fe400078e024d */
[----:B------:R-:W-:Y:S07]  /*50c0*/  IMAD R75, R5, R70, R75 ;  /* 0x00000046054b7224 */ /* 0x000fee00078e024b */
.L_x_84:
[----:B-1----:R-:W-:Y:S01]  /*50d0*/  @!P1 ISETP.NE.AND P0, PT, R10, 0x1, PT ;  /* 0x000000010a00980c */ /* 0x002fe20003f05270 */
[----:B------:R-:W-:Y:S01]  /*50e0*/  @!P1 IMAD.HI.U32 R3, R75, R11, RZ ;  /* 0x0000000b4b039227 */ /* 0x000fe200078e00ff */
[----:B------:R-:W-:Y:S01]  /*50f0*/  R2UR UR42, R21 ;  /* 0x00000000152a72ca */ /* 0x000fe200000e0000 */
[----:B------:R-:W-:Y:S01]  /*5100*/  BSSY.RECONVERGENT B6, `(.L_x_85) ;  /* 0x0000031000067945 */ /* 0x000fe20003800200 */
[----:B------:R-:W-:Y:S01]  /*5110*/  R2UR UR41, R20 ;  /* 0x00000000142972ca */ /* 0x000fe200000e0000 */
[----:B------:R-:W-:Y:S01]  /*5120*/  @!P1 IMAD.HI.U32 R0, R77, R12, RZ ;  /* 0x0000000c4d009227 */ /* 0x000fe200078e00ff */
[----:B------:R-:W-:Y:S02]  /*5130*/  @!P1 SHF.R.U32.HI R2, RZ, R14, R3 ;  /* 0x0000000eff029219 */ /* 0x000fe40000011603 */
[----:B------:R-:W-:Y:S01]  /*5140*/  @!P1 ISETP.NE.AND P2, PT, R9, 0x1, PT ;  /* 0x000000010900980c */ /* 0x000fe20003f45270 */
[----:B------:R-:W-:Y:S01]  /*5150*/  VIADD R173, R173, 0x1 ;  /* 0x00000001adad7836 */ /* 0x000fe20000000000 */
[----:B------:R-:W-:Y:S02]  /*5160*/  @!P1 SEL R2, R75, R2, !P0 ;  /* 0x000000024b029207 */ /* 0x000fe40004000000 */
[----:B------:R-:W-:Y:S02]  /*5170*/  @!P1 SHF.R.U32.HI R0, RZ, R13, R0 ;  /* 0x0000000dff009219 */ /* 0x000fe40000011600 */
[----:B------:R-:W-:Y:S01]  /*5180*/  LOP3.LUT P0, RZ, R163, 0x3f0, RZ, 0xc0, !PT ;  /* 0x000003f0a3ff7812 */ /* 0x000fe2000780c0ff */
[----:B------:R-:W-:Y:S01]  /*5190*/  USHF.L.U32 UR42, UR42, 0x7, URZ ;  /* 0x000000072a2a7899 */ /* 0x000fe200080006ff */
[----:B------:R-:W-:Y:S01]  /*51a0*/  @!P1 SEL R3, R77, R0, !P2 ;  /* 0x000000004d039207 */ /* 0x000fe20005000000 */
[----:B------:R-:W-:Y:S01]  /*51b0*/  USHF.L.U32 UR41, UR41, 0x8, URZ ;  /* 0x0000000829297899 */ /* 0x000fe200080006ff */
[----:B------:R-:W-:Y:S03]  /*51c0*/  @P4 SHF.R.U32.HI R164, RZ, 0x10, R17 ;  /* 0x00000010ffa44819 */ /* 0x000fe60000011611 */
[----:B------:R-:W-:Y:S02]  /*51d0*/  @!P1 IMAD.IADD R0, R2, 0x1, -R3 ;  /* 0x0000000102009824 */ /* 0x000fe400078e0a03 */
[----:B------:R-:W-:Y:S02]  /*51e0*/  @!P1 IMAD.IADD R2, R3, 0x1, -R2 ;  /* 0x0000000103029824 */ /* 0x000fe400078e0a02 */
[----:B------:R-:W-:Y:S02]  /*51f0*/  @!P1 IMAD R77, R0, R9, R77 ;  /* 0x00000009004d9224 */ /* 0x000fe400078e024d */
[----:B------:R-:W-:Y:S01]  /*5200*/  @!P1 IMAD R75, R2, R10, R75 ;  /* 0x0000000a024b9224 */ /* 0x000fe200078e024b */
[----:B------:R-:W-:Y:S06]  /*5210*/  @!P0 BRA `(.L_x_86) ;  /* 0x00000000007c8947 */ /* 0x000fec0003800000 */
[----:B------:R-:W1:Y:S01]  /*5220*/  LDCU.64 UR8, c[0x4][0x80] ;  /* 0x01001000ff0877ac */ /* 0x000e620008000a00 */
[----:B------:R-:W-:Y:S01]  /*5230*/  MOV R2, 0x0 ;  /* 0x0000000000027802 */ /* 0x000fe20000000f00 */
[----:B------:R-:W-:Y:S02]  /*5240*/  HFMA2 R12, -RZ, RZ, 0, 5.9604644775390625e-08 ;  /* 0x00000001ff0c7431 */ /* 0x000fe400000001ff */
[----:B------:R-:W-:Y:S01]  /*5250*/  IMAD.MOV.U32 R8, RZ, RZ, 0x70 ;  /* 0x00000070ff087424 */ /* 0x000fe200078e00ff */
[----:B------:R2:W3:Y:S01]  /*5260*/  LDC.64 R14, c[0x4][R2] ;  /* 0x01000000020e7b82 */ /* 0x0004e20000000a00 */
[----:B------:R-:W4:Y:S01]  /*5270*/  LDCU.64 UR6, c[0x4][0x88] ;  /* 0x01001100ff0677ac */ /* 0x000f220008000a00 */
[----:B------:R-:W-:Y:S01]  /*5280*/  IMAD.MOV.U32 R13, RZ, RZ, RZ ;  /* 0x000000ffff0d7224 */ /* 0x000fe200078e00ff */
[----:B------:R-:W2:Y:S01]  /*5290*/  LDCU.64 UR4, c[0x4][0x8] ;  /* 0x01000100ff0477ac */ /* 0x000ea20008000a00 */
[----:B-1----:R-:W-:Y:S01]  /*52a0*/  MOV R5, UR9 ;  /* 0x0000000900057c02 */ /* 0x002fe20008000f00 */
[----:B------:R-:W-:Y:S01]  /*52b0*/  IMAD.U32 R4, RZ, RZ, UR8 ;  /* 0x00000008ff047e24 */ /* 0x000fe2000f8e00ff */
[----:B----4-:R-:W-:Y:S01]  /*52c0*/  MOV R7, UR7 ;  /* 0x0000000700077c02 */ /* 0x010fe20008000f00 */
[----:B------:R-:W-:Y:S01]  /*52d0*/  IMAD.U32 R6, RZ, RZ, UR6 ;  /* 0x00000006ff067e24 */ /* 0x000fe2000f8e00ff */
[----:B--2---:R-:W-:Y:S01]  /*52e0*/  MOV R11, UR5 ;  /* 0x00000005000b7c02 */ /* 0x004fe20008000f00 */
[----:B------:R-:W-:Y:S02]  /*52f0*/  IMAD.U32 R10, RZ, RZ, UR4 ;  /* 0x00000004ff0a7e24 */ /* 0x000fe4000f8e00ff */
[----:B------:R-:W-:Y:S07]  /*5300*/  LEPC R20, `(.L_x_87) ;  /* 0x000000001014794e */ /* 0x000fee0000000000 */
[----:B---3-5:R-:W-:Y:S05]  /*5310*/  CALL.ABS.NOINC R14 ;  /* 0x000000000e007343 */ /* 0x028fea0003c00000 */
.L_x_87:
[----:B------:R-:W1:Y:S01]  /*5320*/  LDCU.64 UR8, c[0x4][0x80] ;  /* 0x01001000ff0877ac */ /* 0x000e620008000a00 */
[----:B------:R-:W2:Y:S01]  /*5330*/  LDC.64 R2, c[0x4][R2] ;  /* 0x0100000002027b82 */ /* 0x000ea20000000a00 */
[----:B------:R-:W-:Y:S02]  /*5340*/  HFMA2 R12, -RZ, RZ, 0, 5.9604644775390625e-08 ;  /* 0x00000001ff0c7431 */ /* 0x000fe400000001ff */
[----:B------:R-:W-:Y:S02]  /*5350*/  IMAD.MOV.U32 R8, RZ, RZ, 0x70 ;  /* 0x00000070ff087424 */ /* 0x000fe400078e00ff */
[----:B------:R-:W-:Y:S01]  /*5360*/  IMAD.MOV.U32 R13, RZ, RZ, RZ ;  /* 0x000000ffff0d7224 */ /* 0x000fe200078e00ff */
[----:B------:R-:W3:Y:S01]  /*5370*/  LDCU.64 UR6, c[0x4][0x88] ;  /* 0x01001100ff0677ac */ /* 0x000ee20008000a00 */
[----:B------:R-:W4:Y:S01]  /*5380*/  LDCU.64 UR4, c[0x4][0x8] ;  /* 0x01000100ff0477ac */ /* 0x000f220008000a00 */
[----:B-1----:R-:W-:Y:S02]  /*5390*/  MOV R4, UR8 ;  /* 0x0000000800047c02 */ /* 0x002fe40008000f00 */
[----:B------:R-:W-:Y:S02]  /*53a0*/  MOV R5, UR9 ;  /* 0x0000000900057c02 */ /* 0x000fe40008000f00 */
[----:B---3--:R-:W-:Y:S01]  /*53b0*/  MOV R7, UR7 ;  /* 0x0000000700077c02 */ /* 0x008fe20008000f00 */
[----:B------:R-:W-:Y:S01]  /*53c0*/  IMAD.U32 R6, RZ, RZ, UR6 ;  /* 0x00000006ff067e24 */ /* 0x000fe2000f8e00ff */
[----:B----4-:R-:W-:Y:S01]  /*53d0*/  MOV R11, UR5 ;  /* 0x00000005000b7c02 */ /* 0x010fe20008000f00 */
[----:B------:R-:W-:Y:S02]  /*53e0*/  IMAD.U32 R10, RZ, RZ, UR4 ;  /* 0x00000004ff0a7e24 */ /* 0x000fe4000f8e00ff */
[----:B------:R-:W-:Y:S07]  /*53f0*/  LEPC R20, `(.L_x_86) ;  /* 0x000000001014794e */ /* 0x000fee0000000000 */
[----:B--2---:R-:W-:Y:S05]  /*5400*/  CALL.ABS.NOINC R2 ;  /* 0x0000000002007343 */ /* 0x004fea0003c00000 */
.L_x_86:
[----:B------:R-:W-:Y:S05]  /*5410*/  BSYNC.RECONVERGENT B6 ;  /* 0x0000000000067941 */ /* 0x000fea0003800200 */
.L_x_85:
[----:B------:R-:W-:Y:S01]  /*5420*/  ISETP.NE.U32.AND P4, PT, R150, RZ, PT ;  /* 0x000000ff9600720c */ /* 0x000fe20003f85070 */
[----:B------:R-:W-:Y:S01]  /*5430*/  UISETP.NE.AND UP2, UPT, UR50, URZ, UPT ;  /* 0x000000ff3200728c */ /* 0x000fe2000bf45270 */
[----:B------:R-:W-:Y:S01]  /*5440*/  ISETP.NE.U32.AND P2, PT, RZ, UR38, PT ;  /* 0x00000026ff007c0c */ /* 0x000fe2000bf45070 */
[----:B------:R-:W-:Y:S01]  /*5450*/  UISETP.NE.U32.AND UP1, UPT, UR44, URZ, UPT ;  /* 0x000000ff2c00728c */ /* 0x000fe2000bf25070 */
[----:B------:R-:W-:Y:S01]  /*5460*/  ISETP.NE.AND.EX P4, PT, R151, RZ, PT, P4 ;  /* 0x000000ff9700720c */ /* 0x000fe20003f85340 */
[----:B------:R-:W-:Y:S01]  /*5470*/  UPLOP3.LUT UP0, UPT, UPT, UPT, UPT, 0x40, 0x4 ;  /* 0x000000000004789c */ /* 0x000fe20003f0e870 */
[----:B------:R-:W-:Y:S01]  /*5480*/  ISETP.NE.AND.EX P2, PT, RZ, UR39, PT, P2 ;  /* 0x00000027ff007c0c */ /* 0x000fe2000bf45320 */
[----:B------:R-:W-:Y:S01]  /*5490*/  UISETP.NE.AND.EX UP1, UPT, UR45, URZ, UPT, UP1 ;  /* 0x000000ff2d00728c */ /* 0x000fe2000bf25310 */
[----:B------:R-:W-:Y:S04]  /*54a0*/  PLOP3.LUT P1, PT, PT, PT, UP2, 0x80, 0x8 ;  /* 0x000000000008781c */ /* 0x000fe80003f2f028 */
[----:B------:R-:W-:Y:S06]  /*54b0*/  @UP2 UPLOP3.LUT UP0, UPT, UPT, UPT, UP1, 0x80, 0x8 ;  /* 0x000000000008289c */ /* 0x000fec0003f0f010 */
[----:B------:R-:W-:Y:S01]  /*54c0*/  PLOP3.LUT P0, PT, PT, PT, UP0, 0x80, 0x8 ;  /* 0x000000000008781c */ /* 0x000fe20003f0f008 */
[----:B------:R-:W-:Y:S01]  /*54d0*/  @!UPT UIADD3 URZ, UPT, UPT, URZ, URZ, URZ ;  /* 0x000000fffffff290 */ /* 0x000fe2000fffe0ff */
[----:B------:R-:W-:Y:S11]  /*54e0*/  BRA.U !UP1, `(.L_x_88) ;  /* 0x0000000109387547 */ /* 0x000ff6000b800000 */
[----:B------:R-:W-:Y:S01]  /*54f0*/  UISETP.NE.U32.AND UP0, UPT, UR38, URZ, UPT ;  /* 0x000000ff2600728c */ /* 0x000fe2000bf05070 */
[----:B------:R-:W-:Y:S02]  /*5500*/  HFMA2 R0, -RZ, RZ, 0, 5.9604644775390625e-08 ;  /* 0x00000001ff007431 */ /* 0x000fe400000001ff */
[----:B------:R-:W-:Y:S01]  /*5510*/  IMAD.MOV.U32 R155, RZ, RZ, 0x1 ;  /* 0x00000001ff9b7424 */ /* 0x000fe200078e00ff */
[----:B------:R-:W-:Y:S06]  /*5520*/  UISETP.NE.AND.EX UP0, UPT, UR39, URZ, UPT, UP0 ;  /* 0x000000ff2700728c */ /* 0x000fec000bf05300 */
[----:B------:R-:W-:Y:S05]  /*5530*/  PLOP3.LUT P3, PT, PT, PT, UP0, 0x80, 0x8 ;  /* 0x000000000008781c */ /* 0x000fea0003f6f008 */
[----:B------:R-:W1:Y:S01]  /*5540*/  @UP0 LDCU.64 UR6, c[0x0][0x888] ;  /* 0x00011100ff0607ac */ /* 0x000e620008000a00 */
[----:B------:R-:W-:Y:S07]  /*5550*/  @UP0 UIMAD UR4, UR36, UR44, URZ ;  /* 0x0000002c240402a4 */ /* 0x000fee000f8e02ff */
[----:B------:R-:W-:Y:S01]  /*5560*/  @!P3 PRMT R155, R0, 0x7610, R155 ;  /* 0x00007610009bb816 */ /* 0x000fe2000000009b */
[----:B-1----:R-:W-:Y:S03]  /*5570*/  @UP0 UIMAD.WIDE UR6, UR4, 0x4, UR6 ;  /* 0x00000004040608a5 */ /* 0x002fe6000f8e0206 */
[----:B------:R-:W1:Y:S03]  /*5580*/  @!UP0 LDCU UR4, c[0x0][0x880] ;  /* 0x00011000ff0487ac */ /* 0x000e660008000800 */
[----:B------:R-:W-:Y:S01]  /*5590*/  IMAD.U32 R2, RZ, RZ, UR6 ;  /* 0x00000006ff027e24 */ /* 0x000fe2000f8e00ff */
[----:B------:R-:W-:Y:S05]  /*55a0*/  MOV R3, UR7 ;  /* 0x0000000700037c02 */ /* 0x000fea0008000f00 */
[----:B-----5:R2:W5:Y:S02]  /*55b0*/  @P3 LDG.E R81, desc[UR46][R2.64] ;  /* 0x0000002e02513981 */ /* 0x020564000c1e1900 */
[----:B-12---:R-:W-:Y:S02]  /*55c0*/  @!P3 IMAD.U32 R81, RZ, RZ, UR4 ;  /* 0x00000004ff51be24 */ /* 0x006fe4000f8e00ff */
.L_x_88:
[----:B------:R-:W-:Y:S05]  /*55d0*/  @!P4 BRA `(.L_x_89) ;  /* 0x000000000020c947 */ /* 0x000fea0003800000 */
[----:B------:R-:W-:Y:S04]  /*55e0*/  ISETP.NE.U32.AND P3, PT, R148, RZ, PT ;  /* 0x000000ff9400720c */ /* 0x000fe80003f65070 */
[----:B------:R-:W-:Y:S11]  /*55f0*/  ISETP.NE.AND.EX P3, PT, R149, RZ, PT, P3 ;  /* 0x000000ff9500720c */ /* 0x000ff60003f65330 */
[----:B------:R-:W-:Y:S02]  /*5600*/  @!UPT UIADD3 URZ, UPT, UPT, URZ, URZ, URZ ;  /* 0x000000fffffff290 */ /* 0x000fe4000fffe0ff */
[----:B------:R-:W1:Y:S01]  /*5610*/  @P3 LDC.64 R2, c[0x0][0x8a8] ;  /* 0x00022a00ff023b82 */ /* 0x000e620000000a00 */
[----:B------:R-:W-:Y:S04]  /*5620*/  @P3 IMAD R0, R150, UR36, RZ ;  /* 0x0000002496003c24 */ /* 0x000fe8000f8e02ff */
[----:B-1----:R-:W-:Y:S05]  /*5630*/  @P3 IMAD.WIDE R2, R0, 0x4, R2 ;  /* 0x0000000400023825 */ /* 0x002fea00078e0202 */
[----:B-----5:R1:W5:Y:S02]  /*5640*/  @P3 LDG.E R78, desc[UR46][R2.64] ;  /* 0x0000002e024e3981 */ /* 0x020364000c1e1900 */
[----:B-1----:R-:W2:Y:S02]  /*5650*/  @!P3 LDC R78, c[0x0][0x8a0] ;  /* 0x00022800ff4ebb82 */ /* 0x002ea40000000800 */
.L_x_89:
[----:B-----5:R-:W-:Y:S01]  /*5660*/  FSETP.NEU.AND P3, PT, R81, RZ, PT ;  /* 0x000000ff5100720b */ /* 0x020fe20003f6d000 */
[----:B------:R-:W-:Y:S01]  /*5670*/  IMAD.SHL.U32 R182, R160, 0x2, RZ ;  /* 0x00000002a0b67824 */ /* 0x000fe200078e00ff */
[----:B------:R-:W-:Y:S01]  /*5680*/  SEL R3, RZ, 0xffffffff, P2 ;  /* 0xffffffffff037807 */ /* 0x000fe20001000000 */
[----:B------:R-:W-:Y:S01]  /*5690*/  IMAD.SHL.U32 R100, R168, 0x10, RZ ;  /* 0x00000010a8647824 */ /* 0x000fe200078e00ff */
[----:B------:R-:W-:Y:S01]  /*56a0*/  @P1 LOP3.LUT P2, RZ, R155, 0xff, RZ, 0xc0, !PT ;  /* 0x000000ff9bff1812 */ /* 0x000fe2000784c0ff */
[----:B------:R-:W-:Y:S01]  /*56b0*/  VIADD R181, R182, UR48 ;  /* 0x00000030b6b57c36 */ /* 0x000fe20008000000 */
[----:B------:R-:W-:Y:S01]  /*56c0*/  @P1 SEL R2, RZ, 0xffffffff, P3 ;  /* 0xffffffffff021807 */ /* 0x000fe20001800000 */
[----:B------:R-:W-:Y:S01]  /*56d0*/  IMAD.MOV.U32 R108, RZ, RZ, -0x10 ;  /* 0xfffffff0ff6c7424 */ /* 0x000fe200078e00ff */
[----:B------:R-:W-:Y:S01]  /*56e0*/  LOP3.LUT R167, R167, 0x1, RZ, 0x3c, !PT ;  /* 0x00000001a7a77812 */ /* 0x000fe200078e3cff */
[----:B------:R-:W-:Y:S01]  /*56f0*/  IMAD.SHL.U32 R102, R169, 0x10, RZ ;  /* 0x00000010a9667824 */ /* 0x000fe200078e00ff */
[----:B------:R-:W-:Y:S01]  /*5700*/  @P0 SEL R2, R3, R2, !P2 ;  /* 0x0000000203020207 */ /* 0x000fe20005000000 */
[C---:B------:R-:W-:Y:S01]  /*5710*/  IMAD.IADD R177, R181.reuse, 0x1, R100 ;  /* 0x00000001b5b17824 */ /* 0x040fe200078e0264 */
[----:B------:R-:W-:Y:S01]  /*5720*/  LEA R87, R76, UR48, 0x3 ;  /* 0x000000304c577c11 */ /* 0x000fe2000f8e18ff */
[----:B------:R-:W-:Y:S01]  /*5730*/  IMAD.IADD R180, R181, 0x1, R102 ;  /* 0x00000001b5b47824 */ /* 0x000fe200078e0266 */
[----:B------:R-:W-:Y:S01]  /*5740*/  @P1 LOP3.LUT R2, R2, 0x1, RZ, 0xc0, !PT ;  /* 0x0000000102021812 */ /* 0x000fe200078ec0ff */
[----:B------:R-:W-:Y:S01]  /*5750*/  IMAD.IADD R175, R102, 0x1, R177 ;  /* 0x0000000166af7824 */ /* 0x000fe200078e02b1 */
[----:B------:R-:W-:Y:S01]  /*5760*/  SHF.L.U32 R0, R166, 0x1f, RZ ;  /* 0x0000001fa6007819 */ /* 0x000fe200000006ff */
[----:B------:R-:W-:Y:S01]  /*5770*/  BSSY B1, `(.L_x_90) ;  /* 0x000004a000017945 */ /* 0x000fe20003800000 */
[----:B------:R-:W-:Y:S01]  /*5780*/  ISETP.NE.U32.OR P4, PT, R2, 0x1, !P1 ;  /* 0x000000010200780c */ /* 0x000fe20004f85470 */
[----:B------:R-:W-:Y:S01]  /*5790*/  IMAD.MOV.U32 R103, RZ, RZ, 0x1 ;  /* 0x00000001ff677424 */ /* 0x000fe200078e00ff */
[----:B------:R-:W-:Y:S01]  /*57a0*/  PLOP3.LUT P2, PT, PT, PT, UP1, 0x80, 0x8 ;  /* 0x000000000008781c */ /* 0x000fe20003f4f018 */
[----:B------:R-:W-:Y:S01]  /*57b0*/  IMAD R80, R76, 0x100, R79 ;  /* 0x000001004c507824 */ /* 0x000fe200078e024f */
[----:B------:R-:W-:Y:S01]  /*57c0*/  SEL R2, RZ, 0xffffffff, P3 ;  /* 0xffffffffff027807 */ /* 0x000fe20001800000 */
[----:B------:R-:W-:Y:S01]  /*57d0*/  IMAD.MOV.U32 R101, RZ, RZ, RZ ;  /* 0x000000ffff657224 */ /* 0x000fe200078e00ff */
[----:B------:R-:W-:Y:S02]  /*57e0*/  LOP3.LUT P3, R172, R155, 0xff, RZ, 0xc0, !PT ;  /* 0x000000ff9bac7812 */ /* 0x000fe4000786c0ff */
[----:B------:R-:W-:Y:S02]  /*57f0*/  CS2R R146, SRZ ;  /* 0x0000000000927805 */ /* 0x000fe4000001ff00 */
[----:B------:R-:W-:Y:S02]  /*5800*/  P2R R179, PR, RZ, 0x10 ;  /* 0x00000010ffb37803 */ /* 0x000fe40000000000 */
[----:B------:R-:W-:Y:S02]  /*5810*/  CS2R R144, SRZ ;  /* 0x0000000000907805 */ /* 0x000fe4000001ff00 */
[----:B------:R-:W-:Y:S02]  /*5820*/  CS2R R138, SRZ ;  /* 0x00000000008a7805 */ /* 0x000fe4000001ff00 */
[----:B------:R-:W-:Y:S02]  /*5830*/  CS2R R136, SRZ ;  /* 0x0000000000887805 */ /* 0x000fe4000001ff00 */
[----:B------:R-:W-:Y:S02]  /*5840*/  CS2R R130, SRZ ;  /* 0x0000000000827805 */ /* 0x000fe4000001ff00 */
[----:B------:R-:W-:Y:S02]  /*5850*/  @P4 SHF.L.U32 R4, R167, 0x1f, RZ ;  /* 0x0000001fa7044819 */ /* 0x000fe400000006ff */
[----:B------:R-:W-:Y:S02]  /*5860*/  CS2R R128, SRZ ;  /* 0x0000000000807805 */ /* 0x000fe4000001ff00 */
[----:B------:R-:W-:Y:S02]  /*5870*/  @P2 SEL R2, R3, R2, !P3 ;  /* 0x0000000203022207 */ /* 0x000fe40005800000 */
[----:B------:R-:W-:Y:S01]  /*5880*/  CS2R R122, SRZ ;  /* 0x00000000007a7805 */ /* 0x000fe2000001ff00 */
[----:B------:R-:W1:Y:S01]  /*5890*/  @P4 SYNCS.PHASECHK.TRANS64.TRYWAIT P1, [UR48+0x60], R4 ;  /* 0x00006004ff0045a7 */ /* 0x000e620008021130 */
[----:B------:R-:W-:Y:S02]  /*58a0*/  CS2R R120, SRZ ;  /* 0x0000000000787805 */ /* 0x000fe4000001ff00 */
[----:B------:R-:W-:Y:S02]  /*58b0*/  LOP3.LUT R2, R2, 0x1, RZ, 0xc0, !PT ;  /* 0x0000000102027812 */ /* 0x000fe400078ec0ff */
[----:B------:R-:W-:Y:S02]  /*58c0*/  CS2R R114, SRZ ;  /* 0x0000000000727805 */ /* 0x000fe4000001ff00 */
[----:B------:R-:W-:Y:S02]  /*58d0*/  CS2R R112, SRZ ;  /* 0x0000000000707805 */ /* 0x000fe4000001ff00 */
[----:B------:R-:W-:Y:S02]  /*58e0*/  CS2R R106, SRZ ;  /* 0x00000000006a7805 */ /* 0x000fe4000001ff00 */
[----:B------:R-:W-:Y:S02]  /*58f0*/  ISETP.NE.U32.AND P2, PT, R2, 0x1, PT ;  /* 0x000000010200780c */ /* 0x000fe40003f45070 */
[----:B------:R-:W-:Y:S02]  /*5900*/  CS2R R104, SRZ ;  /* 0x0000000000687805 */ /* 0x000fe4000001ff00 */
[----:B------:R-:W-:Y:S02]  /*5910*/  CS2R R98, SRZ ;  /* 0x0000000000627805 */ /* 0x000fe4000001ff00 */
[----:B------:R-:W-:Y:S02]  /*5920*/  CS2R R96, SRZ ;  /* 0x0000000000607805 */ /* 0x000fe4000001ff00 */
[----:B------:R-:W-:Y:S02]  /*5930*/  P2R R109, PR, RZ, 0x4 ;  /* 0x00000004ff6d7803 */ /* 0x000fe40000000000 */
[----:B------:R-:W-:Y:S02]  /*5940*/  CS2R R90, SRZ ;  /* 0x00000000005a7805 */ /* 0x000fe4000001ff00 */
[----:B------:R-:W-:Y:S02]  /*5950*/  ISETP.NE.U32.AND P2, PT, R161, 0x1, PT ;  /* 0x00000001a100780c */ /* 0x000fe40003f45070 */
[----:B------:R-:W-:Y:S01]  /*5960*/  CS2R R88, SRZ ;  /* 0x0000000000587805 */ /* 0x000fe2000001ff00 */
[----:B------:R3:W4:Y:S01]  /*5970*/  SYNCS.PHASECHK.TRANS64.TRYWAIT P0, [R87+URZ+0xd0], R0 ;  /* 0x0000d000570075a7 */ /* 0x00072200080011ff */
[----:B------:R-:W-:Y:S05]  /*5980*/  SEL R108, R108, 0x10, !P2 ;  /* 0x000000106c6c7807 */ /* 0x000fea0005000000 */
[----:B------:R-:W-:Y:S02]  /*5990*/  IMAD.IADD R181, R181, 0x1, R108 ;  /* 0x00000001b5b57824 */ /* 0x000fe400078e026c */
[C---:B------:R-:W-:Y:S02]  /*59a0*/  IMAD.IADD R178, R108.reuse, 0x1, R180 ;  /* 0x000000016cb27824 */ /* 0x040fe400078e02b4 */
[C---:B------:R-:W-:Y:S02]  /*59b0*/  IMAD.IADD R176, R108.reuse, 0x1, R177 ;  /* 0x000000016cb07824 */ /* 0x040fe400078e02b1 */
[----:B------:R-:W-:Y:S01]  /*59c0*/  IMAD.IADD R174, R108, 0x1, R175 ;  /* 0x000000016cae7824 */ /* 0x000fe200078e02af */
[----:B-1----:R-:W-:Y:S01]  /*59d0*/  @P4 SEL R103, RZ, 0x1, !P1 ;  /* 0x00000001ff674807 */ /* 0x002fe20004800000 */
[----:B---3--:R-:W-:Y:S06]  /*59e0*/  @!P4 BRA `(.L_x_91) ;  /* 0x000000000088c947 */ /* 0x008fec0003800000 */
[----:B------:R-:W-:Y:S01]  /*59f0*/  IMAD.MOV.U32 R147, RZ, RZ, RZ ;  /* 0x000000ffff937224 */ /* 0x000fe200078e00ff */
[----:B------:R-:W-:Y:S01]  /*5a00*/  ISETP.NE.AND P1, PT, R103, RZ, PT ;  /* 0x000000ff6700720c */ /* 0x000fe20003f25270 */
[----:B------:R-:W-:Y:S01]  /*5a10*/  BSSY B0, `(.L_x_92) ;  /* 0x0000014000007945 */ /* 0x000fe20003800000 */
[----:B------:R-:W-:Y:S02]  /*5a20*/  CS2R R90, SRZ ;  /* 0x00000000005a7805 */ /* 0x000fe4000001ff00 */
        /* <DEDUP_REMOVED lines=13> */
[----:B------:R-:W-:Y:S01]  /*5b00*/  CS2R R144, SRZ ;  /* 0x0000000000907805 */ /* 0x000fe2000001ff00 */
[----:B------:R-:W-:Y:S06]  /*5b10*/  @P1 BRA `(.L_x_93) ;  /* 0x00000000000c1947 */ /* 0x000fec0003800000 */
[----:B------:R-:W-:Y:S04]  /*5b20*/  SHF.L.U32 R3, R167, 0x1f, RZ ;  /* 0x0000001fa7037819 */ /* 0x000fe800000006ff */
[----:B------:R-:W1:Y:S02]  /*5b30*/  SYNCS.PHASECHK.TRANS64.TRYWAIT P1, [UR48+0x60], R3 ;  /* 0x00006003ff0075a7 */ /* 0x000e640008021130 */
[----:B-1----:R-:W-:Y:S05]  /*5b40*/  @!P1 BRA `(.L_x_94) ;  /* 0x0000005c001c9947 */ /* 0x002fea0003800000 */
.L_x_93:
[----:B------:R-:W-:Y:S05]  /*5b50*/  BSYNC B0 ;  /* 0x0000000000007941 */ /* 0x000fea0003800000 */
.L_x_92:
[----:B------:R-:W-:Y:S01]  /*5b60*/  ISETP.NE.AND P1, PT, R109, RZ, PT ;  /* 0x000000ff6d00720c */ /* 0x000fe20003f25270 */
[----:B------:R-:W-:Y:S11]  /*5b70*/  HFMA2 R101, -RZ, RZ, 0, 5.9604644775390625e-08 ;  /* 0x00000001ff657431 */ /* 0x000ff600000001ff */
[----:B------:R-:W-:Y:S01]  /*5b80*/  @!UPT UIADD3 URZ, UPT, UPT, URZ, URZ, URZ ;  /* 0x000000fffffff290 */ /* 0x000fe2000fffe0ff */
[----:B------:R3:W1:Y:S04]  /*5b90*/  @P1 LDS.128 R88, [R182+UR48+0x400] ;  /* 0x00040030b6581984 */ /* 0x0006680008000c00 */
[----:B------:R3:W1:Y:S04]  /*5ba0*/  @P1 LDS.128 R96, [R181+0x400] ;  /* 0x00040000b5601984 */ /* 0x0006680000000c00 */
[----:B------:R3:W1:Y:S04]  /*5bb0*/  @P1 LDS.128 R104, [R180+0x400] ;  /* 0x00040000b4681984 */ /* 0x0006680000000c00 */
[----:B------:R3:W1:Y:S04]  /*5bc0*/  @P1 LDS.128 R112, [R178+0x400] ;  /* 0x00040000b2701984 */ /* 0x0006680000000c00 */
[----:B------:R3:W1:Y:S04]  /*5bd0*/  @P1 LDS.128 R120, [R177+0x400] ;  /* 0x00040000b1781984 */ /* 0x0006680000000c00 */
[----:B------:R3:W1:Y:S04]  /*5be0*/  @P1 LDS.128 R128, [R176+0x400] ;  /* 0x00040000b0801984 */ /* 0x0006680000000c00 */
[----:B------:R3:W1:Y:S04]  /*5bf0*/  @P1 LDS.128 R136, [R175+0x400] ;  /* 0x00040000af881984 */ /* 0x0006680000000c00 */
[----:B------:R3:W1:Y:S02]  /*5c00*/  @P1 LDS.128 R144, [R174+0x400] ;  /* 0x00040000ae901984 */ /* 0x0006640000000c00 */
.L_x_91:
[----:B------:R-:W-:Y:S05]  /*5c10*/  BSYNC B1 ;  /* 0x0000000000017941 */ /* 0x000fea0003800000 */
.L_x_90:
[----:B-1----:R-:W-:Y:S04]  /*5c20*/  SHF.R.U32.HI R3, RZ, 0x15, R80 ;  /* 0x00000015ff037819 */ /* 0x002fe80000011650 */
[----:B------:R-:W-:Y:S01]  /*5c30*/  LOP3.LUT P1, RZ, R3, 0x3, R162, 0x48, !PT ;  /* 0x0000000303ff7812 */ /* 0x000fe200078248a2 */
[----:B------:R-:W-:Y:S01]  /*5c40*/  @!UPT UIADD3 URZ, UPT, UPT, URZ, URZ, URZ ;  /* 0x000000fffffff290 */ /* 0x000fe2000fffe0ff */
[----:B----4-:R-:W-:Y:S11]  /*5c50*/  @P0 BRA `(.L_x_95) ;  /* 0x0000000000080947 */ /* 0x010ff60003800000 */
[----:B------:R-:W1:Y:S02]  /*5c60*/  SYNCS.PHASECHK.TRANS64.TRYWAIT P0, [R87+URZ+0xd0], R0 ;  /* 0x0000d000570075a7 */ /* 0x000e6400080011ff */
[----:B-1----:R-:W-:Y:S05]  /*5c70*/  @!P0 BRA `(.L_x_96) ;  /* 0x0000005800e88947 */ /* 0x002fea0003800000 */
.L_x_95:
[----:B------:R-:W-:Y:S05]  /*5c80*/  @!P1 BRA `(.L_x_97) ;  /* 0x0000000000409947 */ /* 0x000fea0003800000 */
[----:B------:R-:W4:Y:S01]  /*5c90*/  LDCU.64 UR8, c[0x4][0x70] ;  /* 0x01000e00ff0877ac */ /* 0x000f220008000a00 */
[----:B------:R-:W-:Y:S01]  /*5ca0*/  MOV R3, 0x0 ;  /* 0x0000000000037802 */ /* 0x000fe20000000f00 */
[----:B------:R-:W-:Y:S02]  /*5cb0*/  HFMA2 R12, -RZ, RZ, 0, 5.9604644775390625e-08 ;  /* 0x00000001ff0c7431 */ /* 0x000fe400000001ff */
[----:B------:R-:W-:Y:S02]  /*5cc0*/  IMAD.MOV.U32 R8, RZ, RZ, 0x192 ;  /* 0x00000192ff087424 */ /* 0x000fe400078e00ff */
[----:B------:R-:W-:Y:S01]  /*5cd0*/  IMAD.MOV.U32 R13, RZ, RZ, RZ ;  /* 0x000000ffff0d7224 */ /* 0x000fe200078e00ff */
[----:B------:R-:W5:Y:S01]  /*5ce0*/  LDCU.64 UR6, c[0x4][0x78] ;  /* 0x01000f00ff0677ac */ /* 0x000f620008000a00 */
[----:B------:R-:W1:Y:S01]  /*5cf0*/  LDC.64 R2, c[0x4][R3] ;  /* 0x0100000003027b82 */ /* 0x000e620000000a00 */
[----:B------:R-:W2:Y:S01]  /*5d00*/  LDCU.64 UR4, c[0x4][0x10] ;  /* 0x01000200ff0477ac */ /* 0x000ea20008000a00 */
[----:B----4-:R-:W-:Y:S01]  /*5d10*/  MOV R5, UR9 ;  /* 0x0000000900057c02 */ /* 0x010fe20008000f00 */
[----:B------:R-:W-:Y:S01]  /*5d20*/  IMAD.U32 R4, RZ, RZ, UR8 ;  /* 0x00000008ff047e24 */ /* 0x000fe2000f8e00ff */
[----:B-----5:R-:W-:Y:S01]  /*5d30*/  MOV R7, UR7 ;  /* 0x0000000700077c02 */ /* 0x020fe20008000f00 */
[----:B------:R-:W-:Y:S01]  /*5d40*/  IMAD.U32 R6, RZ, RZ, UR6 ;  /* 0x00000006ff067e24 */ /* 0x000fe2000f8e00ff */
[----:B--2---:R-:W-:Y:S01]  /*5d50*/  MOV R11, UR5 ;  /* 0x00000005000b7c02 */ /* 0x004fe20008000f00 */
[----:B------:R-:W-:Y:S02]  /*5d60*/  IMAD.U32 R10, RZ, RZ, UR4 ;  /* 0x00000004ff0a7e24 */ /* 0x000fe4000f8e00ff */
[----:B------:R-:W-:Y:S07]  /*5d70*/  LEPC R20, `(.L_x_97) ;  /* 0x000000001014794e */ /* 0x000fee0000000000 */
[----:B-1-3--:R-:W-:Y:S05]  /*5d80*/  CALL.ABS.NOINC R2 ;  /* 0x0000000002007343 */ /* 0x00afea0003c00000 */
.L_x_97:
[----:B------:R-:W-:Y:S01]  /*5d90*/  SHF.L.U32 R82, R88, 0x10, RZ ;  /* 0x0000001058527819 */ /* 0x000fe200000006ff */
[----:B------:R-:W-:Y:S05]  /*5da0*/  WARPSYNC.ALL ;  /* 0x0000000000007948 */ /* 0x000fea0003800000 */
[----:B------:R-:W-:Y:S01]  /*5db0*/  R2UR UR4, R80 ;  /* 0x00000000500472ca */ /* 0x000fe200000e0000 */
[----:B------:R-:W-:Y:S01]  /*5dc0*/  BSSY.RECONVERGENT B0, `(.L_x_98) ;  /* 0x00000fc000007945 */ /* 0x000fe20003800200 */
[----:B------:R-:W-:Y:S02]  /*5dd0*/  LOP3.LUT R83, R88, 0xffff0000, RZ, 0xc0, !PT ;  /* 0xffff000058537812 */ /* 0x000fe400078ec0ff */
[----:B------:R-:W-:Y:S02]  /*5de0*/  LOP3.LUT R84, R89, 0xffff0000, RZ, 0xc0, !PT ;  /* 0xffff000059547812 */ /* 0x000fe400078ec0ff */
[C---:B------:R-:W-:Y:S02]  /*5df0*/  SHF.L.U32 R85, R107.reuse, 0x10, RZ ;  /* 0x000000106b557819 */ /* 0x040fe400000006ff */
[----:B------:R-:W-:Y:S02]  /*5e00*/  LOP3.LUT R86, R107, 0xffff0000, RZ, 0xc0, !PT ;  /* 0xffff00006b567812 */ /* 0x000fe400078ec0ff */
[----:B------:R-:W-:Y:S03]  /*5e10*/  ISETP.NE.AND P0, PT, R170, RZ, PT ;  /* 0x000000ffaa00720c */ /* 0x000fe60003f05270 */
[----:B------:R-:W1:Y:S02]  /*5e20*/  LDTM.x64 R4, tmem[UR4] ;  /* 0x00000004000479ee */ /* 0x000e640008340000 */
[C---:B-12---:R-:W-:Y:S01]  /*5e30*/  FMUL R0, R78.reuse, R4 ;  /* 0x000000044e007220 */ /* 0x046fe20000400000 */
[C---:B------:R-:W-:Y:S01]  /*5e40*/  FMUL R2, R78.reuse, R5 ;  /* 0x000000054e027220 */ /* 0x040fe20000400000 */
[C---:B------:R-:W-:Y:S01]  /*5e50*/  FMUL R3, R78.reuse, R6 ;  /* 0x000000064e037220 */ /* 0x040fe20000400000 */
[----:B------:R-:W-:Y:S01]  /*5e60*/  FMUL R7, R78, R7 ;  /* 0x000000074e077220 */ /* 0x000fe20000400000 */
[----:B------:R-:W-:Y:S01]  /*5e70*/  FFMA R0, R81, R82, R0 ;  /* 0x0000005251007223 */ /* 0x000fe20000000000 */
[----:B------:R-:W-:Y:S01]  /*5e80*/  SHF.L.U32 R82, R89, 0x10, RZ ;  /* 0x0000001059527819 */ /* 0x000fe200000006ff */
[C---:B------:R-:W-:Y:S01]  /*5e90*/  FFMA R2, R81.reuse, R83, R2 ;  /* 0x0000005351027223 */ /* 0x040fe20000000002 */
[----:B------:R-:W-:Y:S01]  /*5ea0*/  SHF.L.U32 R83, R90, 0x10, RZ ;  /* 0x000000105a537819 */ /* 0x000fe200000006ff */
[C---:B------:R-:W-:Y:S01]  /*5eb0*/  FMUL R4, R78.reuse, R8 ;  /* 0x000000084e047220 */ /* 0x040fe20000400000 */
[----:B------:R-:W-:Y:S01]  /*5ec0*/  FMUL R5, R78, R9 ;  /* 0x000000094e057220 */ /* 0x000fe20000400000 */
[C---:B------:R-:W-:Y:S01]  /*5ed0*/  FFMA R3, R81.reuse, R82, R3 ;  /* 0x0000005251037223 */ /* 0x040fe20000000003 */
[----:B------:R-:W-:Y:S01]  /*5ee0*/  LOP3.LUT R82, R90, 0xffff0000, RZ, 0xc0, !PT ;  /* 0xffff00005a527812 */ /* 0x000fe200078ec0ff */
[----:B------:R-:W-:Y:S01]  /*5ef0*/  FFMA R7, R81, R84, R7 ;  /* 0x0000005451077223 */ /* 0x000fe20000000007 */
[----:B------:R-:W-:Y:S01]  /*5f00*/  LOP3.LUT R84, R91, 0xffff0000, RZ, 0xc0, !PT ;  /* 0xffff00005b547812 */ /* 0x000fe200078ec0ff */
[----:B------:R-:W-:Y:S01]  /*5f10*/  FFMA R4, R81, R83, R4 ;  /* 0x0000005351047223 */ /* 0x000fe20000000004 */
[----:B------:R-:W-:Y:S01]  /*5f20*/  SHF.L.U32 R83, R91, 0x10, RZ ;  /* 0x000000105b537819 */ /* 0x000fe200000006ff */
[----:B------:R-:W-:Y:S01]  /*5f30*/  FMUL R6, R78, R10 ;  /* 0x0000000a4e067220 */ /* 0x000fe20000400000 */
[----:B------:R-:W-:Y:S01]  /*5f40*/  F2FP.BF16.F32.PACK_AB R92, R2, R0 ;  /* 0x00000000025c723e */ /* 0x000fe200000010ff */
[----:B------:R-:W-:Y:S01]  /*5f50*/  FMUL R11, R78, R11 ;  /* 0x0000000b4e0b7220 */ /* 0x000fe20000400000 */
[----:B------:R-:W-:Y:S01]  /*5f60*/  F2FP.BF16.F32.PACK_AB R93, R7, R3 ;  /* 0x00000003075d723e */ /* 0x000fe200000010ff */
[C---:B------:R-:W-:Y:S01]  /*5f70*/  FFMA R5, R81.reuse, R82, R5 ;  /* 0x0000005251057223 */ /* 0x040fe20000000005 */
[----:B------:R-:W-:Y:S01]  /*5f80*/  SHF.L.U32 R82, R96, 0x10, RZ ;  /* 0x0000001060527819 */ /* 0x000fe200000006ff */
[----:B------:R-:W-:Y:S01]  /*5f90*/  FFMA R6, R81, R83, R6 ;  /* 0x0000005351067223 */ /* 0x000fe20000000006 */
[----:B------:R-:W-:Y:S01]  /*5fa0*/  SHF.L.U32 R83, R98, 0x10, RZ ;  /* 0x0000001062537819 */ /* 0x000fe200000006ff */
[----:B------:R-:W-:Y:S01]  /*5fb0*/  FMUL R8, R78, R12 ;  /* 0x0000000c4e087220 */ /* 0x000fe20000400000 */
[----:B------:R-:W-:Y:S01]  /*5fc0*/  F2FP.BF16.F32.PACK_AB R94, R5, R4 ;  /* 0x00000004055e723e */ /* 0x000fe200000010ff */
[C---:B------:R-:W-:Y:S01]  /*5fd0*/  FFMA R11, R81.reuse, R84, R11 ;  /* 0x00000054510b7223 */ /* 0x040fe2000000000b */
[----:B------:R-:W-:Y:S01]  /*5fe0*/  LOP3.LUT R84, R96, 0xffff0000, RZ, 0xc0, !PT ;  /* 0xffff000060547812 */ /* 0x000fe200078ec0ff */
[C---:B------:R-:W-:Y:S01]  /*5ff0*/  FMUL R9, R78.reuse, R13 ;  /* 0x0000000d4e097220 */ /* 0x040fe20000400000 */
[----:B------:R-:W-:Y:S01]  /*6000*/  FFMA R8, R81, R82, R8 ;  /* 0x0000005251087223 */ /* 0x000fe20000000008 */
[----:B------:R-:W-:Y:S01]  /*6010*/  SHF.L.U32 R82, R97, 0x10, RZ ;  /* 0x0000001061527819 */ /* 0x000fe200000006ff */
[C---:B------:R-:W-:Y:S01]  /*6020*/  FMUL R10, R78.reuse, R14 ;  /* 0x0000000e4e0a7220 */ /* 0x040fe20000400000 */
[----:B------:R-:W-:Y:S01]  /*6030*/  F2FP.BF16.F32.PACK_AB R95, R11, R6 ;  /* 0x000000060b5f723e */ /* 0x000fe200000010ff */
[----:B------:R-:W-:Y:S01]  /*6040*/  FFMA R9, R81, R84, R9 ;  /* 0x0000005451097223 */ /* 0x000fe20000000009 */
[----:B------:R-:W-:Y:S01]  /*6050*/  LOP3.LUT R84, R97, 0xffff0000, RZ, 0xc0, !PT ;  /* 0xffff000061547812 */ /* 0x000fe200078ec0ff */
[----:B------:R-:W-:Y:S01]  /*6060*/  FMUL R15, R78, R15 ;  /* 0x0000000f4e0f7220 */ /* 0x000fe20000400000 */
[----:B------:R-:W-:Y:S01]  /*6070*/  FFMA R10, R81, R82, R10 ;  /* 0x00000052510a7223 */ /* 0x000fe2000000000a */
[----:B------:R-:W-:Y:S01]  /*6080*/  LOP3.LUT R82, R98, 0xffff0000, RZ, 0xc0, !PT ;  /* 0xffff000062527812 */ /* 0x000fe200078ec0ff */
[C---:B------:R-:W-:Y:S01]  /*6090*/  FMUL R12, R78.reuse, R16 ;  /* 0x000000104e0c7220 */ /* 0x040fe20000400000 */
[----:B------:R-:W-:Y:S01]  /*60a0*/  F2FP.BF16.F32.PACK_AB R116, R9, R8 ;  /* 0x000000080974723e */ /* 0x000fe200000010ff */
[----:B------:R-:W-:Y:S01]  /*60b0*/  FMUL R13, R78, R17 ;  /* 0x000000114e0d7220 */ /* 0x000fe20000400000 */
[----:B------:R-:W-:Y:S01]  /*60c0*/  FFMA R15, R81, R84, R15 ;  /* 0x00000054510f7223 */ /* 0x000fe2000000000f */
[----:B------:R-:W-:Y:S01]  /*60d0*/  LOP3.LUT R84, R99, 0xffff0000, RZ, 0xc0, !PT ;  /* 0xffff000063547812 */ /* 0x000fe200078ec0ff */
[----:B------:R-:W-:Y:S01]  /*60e0*/  FFMA R12, R81, R83, R12 ;  /* 0x00000053510c7223 */ /* 0x000fe2000000000c */
[----:B------:R-:W-:Y:S01]  /*60f0*/  SHF.L.U32 R83, R99, 0x10, RZ ;  /* 0x0000001063537819 */ /* 0x000fe200000006ff */
[----:B------:R-:W-:Y:S01]  /*6100*/  FFMA R13, R81, R82, R13 ;  /* 0x00000052510d7223 */ /* 0x000fe2000000000d */
[----:B------:R-:W-:Y:S01]  /*6110*/  SHF.L.U32 R82, R104, 0x10, RZ ;  /* 0x0000001068527819 */ /* 0x000fe200000006ff */
[C---:B------:R-:W-:Y:S01]  /*6120*/  FMUL R14, R78.reuse, R18 ;  /* 0x000000124e0e7220 */ /* 0x040fe20000400000 */
[----:B------:R-:W-:Y:S01]  /*6130*/  F2FP.BF16.F32.PACK_AB R117, R15, R10 ;  /* 0x0000000a0f75723e */ /* 0x000fe200000010ff */
[C---:B------:R-:W-:Y:S01]  /*6140*/  FMUL R19, R78.reuse, R19 ;  /* 0x000000134e137220 */ /* 0x040fe20000400000 */
[----:B------:R-:W-:Y:S01]  /*6150*/  F2FP.BF16.F32.PACK_AB R118, R13, R12 ;  /* 0x0000000c0d76723e */ /* 0x000fe200000010ff */
[----:B------:R-:W-:Y:S01]  /*6160*/  FMUL R16, R78, R20 ;  /* 0x000000144e107220 */ /* 0x000fe20000400000 */
[C---:B------:R-:W-:Y:S01]  /*6170*/  FFMA R14, R81.reuse, R83, R14 ;  /* 0x00000053510e7223 */ /* 0x040fe2000000000e */
[----:B------:R-:W-:Y:S01]  /*6180*/  SHF.L.U32 R83, R106, 0x10, RZ ;  /* 0x000000106a537819 */ /* 0x000fe200000006ff */
[C---:B------:R-:W-:Y:S01]  /*6190*/  FFMA R19, R81.reuse, R84, R19 ;  /* 0x0000005451137223 */ /* 0x040fe20000000013 */
[----:B------:R-:W-:Y:S01]  /*61a0*/  LOP3.LUT R84, R104, 0xffff0000, RZ, 0xc0, !PT ;  /* 0xffff000068547812 */ /* 0x000fe200078ec0ff */
[----:B------:R-:W-:Y:S01]  /*61b0*/  FFMA R16, R81, R82, R16 ;  /* 0x0000005251107223 */ /* 0x000fe20000000010 */
[----:B------:R-:W-:Y:S01]  /*61c0*/  SHF.L.U32 R82, R105, 0x10, RZ ;  /* 0x0000001069527819 */ /* 0x000fe200000006ff */
[C---:B------:R-:W-:Y:S01]  /*61d0*/  FMUL R17, R78.reuse, R21 ;  /* 0x000000154e117220 */ /* 0x040fe20000400000 */
[----:B------:R-:W-:Y:S01]  /*61e0*/  F2FP.BF16.F32.PACK_AB R119, R19, R14 ;  /* 0x0000000e1377723e */ /* 0x000fe200000010ff */
[C---:B------:R-:W-:Y:S01]  /*61f0*/  FMUL R18, R78.reuse, R22 ;  /* 0x000000164e127220 */ /* 0x040fe20000400000 */
[----:B------:R-:W-:Y:S01]  /*6200*/  FMUL R23, R78, R23 ;  /* 0x000000174e177220 */ /* 0x000fe20000400000 */
[C---:B------:R-:W-:Y:S01]  /*6210*/  FFMA R17, R81.reuse, R84, R17 ;  /* 0x0000005451117223 */ /* 0x040fe20000000011 */
[----:B------:R-:W-:Y:S01]  /*6220*/  LOP3.LUT R84, R106, 0xffff0000, RZ, 0xc0, !PT ;  /* 0xffff00006a547812 */ /* 0x000fe200078ec0ff */
[----:B------:R-:W-:Y:S01]  /*6230*/  FFMA R18, R81, R82, R18 ;  /* 0x0000005251127223 */ /* 0x000fe20000000012 */
[----:B------:R-:W-:Y:S01]  /*6240*/  LOP3.LUT R82, R105, 0xffff0000, RZ, 0xc0, !PT ;  /* 0xffff000069527812 */ /* 0x000fe200078ec0ff */
[C---:B------:R-:W-:Y:S01]  /*6250*/  FMUL R20, R78.reuse, R24 ;  /* 0x000000184e147220 */ /* 0x040fe20000400000 */
[----:B------:R-:W-:Y:S01]  /*6260*/  F2FP.BF16.F32.PACK_AB R124, R17, R16 ;  /* 0x00000010117c723e */ /* 0x000fe200000010ff */
[C---:B------:R-:W-:Y:S01]  /*6270*/  FMUL R21, R78.reuse, R25 ;  /* 0x000000194e157220 */ /* 0x040fe20000400000 */
[----:B------:R-:W-:Y:S01]  /*6280*/  FMUL R22, R78, R26 ;  /* 0x0000001a4e167220 */ /* 0x000fe20000400000 */
[C---:B------:R-:W-:Y:S01]  /*6290*/  FFMA R23, R81.reuse, R82, R23 ;  /* 0x0000005251177223 */ /* 0x040fe20000000017 */
[----:B------:R-:W-:Y:S01]  /*62a0*/  SHF.L.U32 R82, R112, 0x10, RZ ;  /* 0x0000001070527819 */ /* 0x000fe200000006ff */
[C---:B------:R-:W-:Y:S01]  /*62b0*/  FMUL R27, R78.reuse, R27 ;  /* 0x0000001b4e1b7220 */ /* 0x040fe20000400000 */
[----:B------:R-:W-:Y:S01]  /*62c0*/  FFMA R20, R81, R83, R20 ;  /* 0x0000005351147223 */ /* 0x000fe20000000014 */
[----:B------:R-:W-:Y:S01]  /*62d0*/  SHF.L.U32 R83, R113, 0x10, RZ ;  /* 0x0000001071537819 */ /* 0x000fe200000006ff */
[----:B------:R-:W-:Y:S01]  /*62e0*/  FMUL R24, R78, R28 ;  /* 0x0000001c4e187220 */ /* 0x000fe20000400000 */
[----:B------:R-:W-:Y:S01]  /*62f0*/  F2FP.BF16.F32.PACK_AB R125, R23, R18 ;  /* 0x00000012177d723e */ /* 0x000fe200000010ff */
[C---:B------:R-:W-:Y:S01]  /*6300*/  FFMA R21, R81.reuse, R84, R21 ;  /* 0x0000005451157223 */ /* 0x040fe20000000015 */
[----:B------:R-:W-:Y:S01]  /*6310*/  LOP3.LUT R84, R112, 0xffff0000, RZ, 0xc0, !PT ;  /* 0xffff000070547812 */ /* 0x000fe200078ec0ff */
[----:B------:R-:W-:Y:S01]  /*6320*/  FFMA R22, R81, R85, R22 ;  /* 0x0000005551167223 */ /* 0x000fe20000000016 */
[----:B------:R-:W-:Y:S01]  /*6330*/  SHF.L.U32 R85, R115, 0x10, RZ ;  /* 0x0000001073557819 */ /* 0x000fe200000006ff */
[----:B------:R-:W-:Y:S01]  /*6340*/  FFMA R27, R81, R86, R27 ;  /* 0x00000056511b7223 */ /* 0x000fe2000000001b */
[----:B------:R-:W-:Y:S01]  /*6350*/  F2FP.BF16.F32.PACK_AB R126, R21, R20 ;  /* 0x00000014157e723e */ /* 0x000fe200000010ff */
[----:B------:R-:W-:Y:S01]  /*6360*/  FFMA R24, R81, R82, R24 ;  /* 0x0000005251187223 */ /* 0x000fe20000000018 */
[----:B------:R-:W-:Y:S01]  /*6370*/  LOP3.LUT R82, R113, 0xffff0000, RZ, 0xc0, !PT ;  /* 0xffff000071527812 */ /* 0x000fe200078ec0ff */
[C---:B------:R-:W-:Y:S01]  /*6380*/  FMUL R25, R78.reuse, R29 ;  /* 0x0000001d4e197220 */ /* 0x040fe20000400000 */
[----:B------:R-:W-:Y:S01]  /*6390*/  F2FP.BF16.F32.PACK_AB R127, R27, R22 ;  /* 0x000000161b7f723e */ /* 0x000fe200000010ff */
[C---:B------:R-:W-:Y:S01]  /*63a0*/  FMUL R26, R78.reuse, R30 ;  /* 0x0000001e4e1a7220 */ /* 0x040fe20000400000 */
[----:B------:R-:W-:Y:S01]  /*63b0*/  LOP3.LUT R86, R147, 0xffff0000, RZ, 0xc0, !PT ;  /* 0xffff000093567812 */ /* 0x000fe200078ec0ff */
[----:B------:R-:W-:Y:S01]  /*63c0*/  FMUL R31, R78, R31 ;  /* 0x0000001f4e1f7220 */ /* 0x000fe20000400000 */
[----:B------:R-:W-:Y:S01]  /*63d0*/  FFMA R25, R81, R84, R25 ;  /* 0x0000005451197223 */ /* 0x000fe20000000019 */
[----:B------:R-:W-:Y:S01]  /*63e0*/  LOP3.LUT R84, R115, 0xffff0000, RZ, 0xc0, !PT ;  /* 0xffff000073547812 */ /* 0x000fe200078ec0ff */
[C---:B------:R-:W-:Y:S01]  /*63f0*/  FFMA R26, R81.reuse, R83, R26 ;  /* 0x00000053511a7223 */ /* 0x040fe2000000001a */
[C---:B------:R-:W-:Y:S01]  /*6400*/  SHF.L.U32 R83, R114.reuse, 0x10, RZ ;  /* 0x0000001072537819 */ /* 0x040fe200000006ff */
[C---:B------:R-:W-:Y:S01]  /*6410*/  FFMA R31, R81.reuse, R82, R31 ;  /* 0x00000052511f7223 */ /* 0x040fe2000000001f */
[----:B------:R-:W-:Y:S01]  /*6420*/  LOP3.LUT R82, R114, 0xffff0000, RZ, 0xc0, !PT ;  /* 0xffff000072527812 */ /* 0x000fe200078ec0ff */
[C---:B------:R-:W-:Y:S01]  /*6430*/  FMUL R28, R78.reuse, R32 ;  /* 0x000000204e1c7220 */ /* 0x040fe20000400000 */
[C---:B------:R-:W-:Y:S01]  /*6440*/  FMUL R29, R78.reuse, R33 ;  /* 0x000000214e1d7220 */ /* 0x040fe20000400000 */
[C---:B------:R-:W-:Y:S01]  /*6450*/  FMUL R30, R78.reuse, R34 ;  /* 0x000000224e1e7220 */ /* 0x040fe20000400000 */
[----:B------:R-:W-:Y:S01]  /*6460*/  FMUL R35, R78, R35 ;  /* 0x000000234e237220 */ /* 0x000fe20000400000 */
[----:B------:R-:W-:Y:S01]  /*6470*/  FFMA R28, R81, R83, R28 ;  /* 0x00000053511c7223 */ /* 0x000fe2000000001c */
[----:B------:R-:W-:Y:S01]  /*6480*/  SHF.L.U32 R83, R121, 0x10, RZ ;  /* 0x0000001079537819 */ /* 0x000fe200000006ff */
[C---:B------:R-:W-:Y:S01]  /*6490*/  FFMA R29, R81.reuse, R82, R29 ;  /* 0x00000052511d7223 */ /* 0x040fe2000000001d */
[C---:B------:R-:W-:Y:S01]  /*64a0*/  SHF.L.U32 R82, R120.reuse, 0x10, RZ ;  /* 0x0000001078527819 */ /* 0x040fe200000006ff */
[----:B------:R-:W-:Y:S01]  /*64b0*/  FFMA R30, R81, R85, R30 ;  /* 0x00000055511e7223 */ /* 0x000fe2000000001e */
[----:B------:R-:W-:Y:S01]  /*64c0*/  SHF.L.U32 R85, R123, 0x10, RZ ;  /* 0x000000107b557819 */ /* 0x000fe200000006ff */
[C---:B------:R-:W-:Y:S01]  /*64d0*/  FFMA R35, R81.reuse, R84, R35 ;  /* 0x0000005451237223 */ /* 0x040fe20000000023 */
[----:B------:R-:W-:Y:S01]  /*64e0*/  LOP3.LUT R84, R120, 0xffff0000, RZ, 0xc0, !PT ;  /* 0xffff000078547812 */ /* 0x000fe200078ec0ff */
[C---:B------:R-:W-:Y:S01]  /*64f0*/  FMUL R32, R78.reuse, R36 ;  /* 0x000000244e207220 */ /* 0x040fe20000400000 */
[C---:B------:R-:W-:Y:S01]  /*6500*/  FMUL R33, R78.reuse, R37 ;  /* 0x000000254e217220 */ /* 0x040fe20000400000 */
[----:B------:R-:W-:Y:S01]  /*6510*/  FMUL R34, R78, R38 ;  /* 0x000000264e227220 */ /* 0x000fe20000400000 */
[----:B------:R1:W-:Y:S01]  /*6520*/  STS.128 [R182+UR48+0x400], R92 ;  /* 0x0004005cb6007988 */ /* 0x0003e20008000c30 */
[----:B------:R-:W-:Y:S01]  /*6530*/  FFMA R32, R81, R82, R32 ;  /* 0x0000005251207223 */ /* 0x000fe20000000020 */
[----:B------:R-:W-:Y:S01]  /*6540*/  LOP3.LUT R82, R121, 0xffff0000, RZ, 0xc0, !PT ;  /* 0xffff000079527812 */ /* 0x000fe200078ec0ff */
[C---:B------:R-:W-:Y:S01]  /*6550*/  FFMA R33, R81.reuse, R84, R33 ;  /* 0x0000005451217223 */ /* 0x040fe20000000021 */
[----:B------:R-:W-:Y:S01]  /*6560*/  LOP3.LUT R84, R122, 0xffff0000, RZ, 0xc0, !PT ;  /* 0xffff00007a547812 */ /* 0x000fe200078ec0ff */
[----:B------:R-:W-:Y:S01]  /*6570*/  FMUL R39, R78, R39 ;  /* 0x000000274e277220 */ /* 0x000fe20000400000 */
[C---:B------:R-:W-:Y:S01]  /*6580*/  FFMA R34, R81.reuse, R83, R34 ;  /* 0x0000005351227223 */ /* 0x040fe20000000022 */
[----:B------:R-:W-:Y:S01]  /*6590*/  SHF.L.U32 R83, R122, 0x10, RZ ;  /* 0x000000107a537819 */ /* 0x000fe200000006ff */
[C---:B------:R-:W-:Y:S01]  /*65a0*/  FMUL R36, R78.reuse, R40 ;  /* 0x000000284e247220 */ /* 0x040fe20000400000 */
[----:B------:R-:W-:Y:S01]  /*65b0*/  FFMA R39, R81, R82, R39 ;  /* 0x0000005251277223 */ /* 0x000fe20000000027 */
[----:B------:R-:W-:Y:S01]  /*65c0*/  LOP3.LUT R82, R123, 0xffff0000, RZ, 0xc0, !PT ;  /* 0xffff00007b527812 */ /* 0x000fe200078ec0ff */
[C---:B------:R-:W-:Y:S01]  /*65d0*/  FMUL R37, R78.reuse, R41 ;  /* 0x000000294e257220 */ /* 0x040fe20000400000 */
[C---:B------:R-:W-:Y:S01]  /*65e0*/  FMUL R38, R78.reuse, R42 ;  /* 0x0000002a4e267220 */ /* 0x040fe20000400000 */
[----:B------:R-:W-:Y:S01]  /*65f0*/  FMUL R43, R78, R43 ;  /* 0x0000002b4e2b7220 */ /* 0x000fe20000400000 */
[C---:B------:R-:W-:Y:S01]  /*6600*/  FFMA R36, R81.reuse, R83, R36 ;  /* 0x0000005351247223 */ /* 0x040fe20000000024 */
[C---:B------:R-:W-:Y:S01]  /*6610*/  SHF.L.U32 R83, R128.reuse, 0x10, RZ ;  /* 0x0000001080537819 */ /* 0x040fe200000006ff */
[----:B------:R2:W-:Y:S01]  /*6620*/  STS.128 [R181+0x400], R116 ;  /* 0x00040074b5007388 */ /* 0x0005e20000000c00 */
[----:B------:R-:W-:Y:S01]  /*6630*/  FFMA R37, R81, R84, R37 ;  /* 0x0000005451257223 */ /* 0x000fe20000000025 */
[----:B------:R-:W-:Y:S01]  /*6640*/  LOP3.LUT R84, R129, 0xffff0000, RZ, 0xc0, !PT ;  /* 0xffff000081547812 */ /* 0x000fe200078ec0ff */
[----:B------:R-:W-:Y:S01]  /*6650*/  FFMA R38, R81, R85, R38 ;  /* 0x0000005551267223 */ /* 0x000fe20000000026 */
[----:B------:R-:W-:Y:S01]  /*6660*/  SHF.L.U32 R85, R129, 0x10, RZ ;  /* 0x0000001081557819 */ /* 0x000fe200000006ff */
        /* <DEDUP_REMOVED lines=8> */
[----:B------:R4:W-:Y:S01]  /*66f0*/  STS.128 [R180+0x400], R124 ;  /* 0x0004007cb4007388 */ /* 0x0009e20000000c00 */
[C---:B------:R-:W-:Y:S01]  /*6700*/  FFMA R41, R81.reuse, R82, R41 ;  /* 0x0000005251297223 */ /* 0x040fe20000000029 */
[C---:B------:R-:W-:Y:S01]  /*6710*/  SHF.L.U32 R82, R130.reuse, 0x10, RZ ;  /* 0x0000001082527819 */ /* 0x040fe200000006ff */
[----:B------:R-:W-:Y:S01]  /*6720*/  FFMA R42, R81, R85, R42 ;  /* 0x00000055512a7223 */ /* 0x000fe2000000002a */
[----:B------:R-:W-:Y:S01]  /*6730*/  SHF.L.U32 R85, R137, 0x10, RZ ;  /* 0x0000001089557819 */ /* 0x000fe200000006ff */
[----:B------:R-:W-:Y:S01]  /*6740*/  FFMA R47, R81, R84, R47 ;  /* 0x00000054512f7223 */ /* 0x000fe2000000002f */
[----:B------:R-:W-:Y:S01]  /*6750*/  LOP3.LUT R84, R130, 0xffff0000, RZ, 0xc0, !PT ;  /* 0xffff000082547812 */ /* 0x000fe200078ec0ff */
[C---:B------:R-:W-:Y:S01]  /*6760*/  FMUL R44, R78.reuse, R48 ;  /* 0x000000304e2c7220 */ /* 0x040fe20000400000 */
[----:B-1----:R-:W-:Y:S01]  /*6770*/  F2FP.BF16.F32.PACK_AB R92, R25, R24 ;  /* 0x00000018195c723e */ /* 0x002fe200000010ff */
[C---:B------:R-:W-:Y:S01]  /*6780*/  FMUL R45, R78.reuse, R49 ;  /* 0x000000314e2d7220 */ /* 0x040fe20000400000 */
[----:B------:R-:W-:Y:S01]  /*6790*/  F2FP.BF16.F32.PACK_AB R93, R31, R26 ;  /* 0x0000001a1f5d723e */ /* 0x000fe200000010ff */
[----:B------:R-:W-:Y:S01]  /*67a0*/  FMUL R46, R78, R50 ;  /* 0x000000324e2e7220 */ /* 0x000fe20000400000 */
[----:B------:R-:W-:Y:S01]  /*67b0*/  F2FP.BF16.F32.PACK_AB R94, R29, R28 ;  /* 0x0000001c1d5e723e */ /* 0x000fe200000010ff */
[----:B------:R-:W-:Y:S01]  /*67c0*/  FFMA R44, R81, R82, R44 ;  /* 0x00000052512c7223 */ /* 0x000fe2000000002c */
[----:B------:R-:W-:Y:S01]  /*67d0*/  LOP3.LUT R82, R131, 0xffff0000, RZ, 0xc0, !PT ;  /* 0xffff000083527812 */ /* 0x000fe200078ec0ff */
[----:B------:R-:W-:Y:S01]  /*67e0*/  FFMA R45, R81, R84, R45 ;  /* 0x00000054512d7223 */ /* 0x000fe2000000002d */
[----:B------:R-:W-:Y:S01]  /*67f0*/  LOP3.LUT R84, R136, 0xffff0000, RZ, 0xc0, !PT ;  /* 0xffff000088547812 */ /* 0x000fe200078ec0ff */
[----:B------:R-:W-:Y:S01]  /*6800*/  FMUL R51, R78, R51 ;  /* 0x000000334e337220 */ /* 0x000fe20000400000 */
[----:B------:R-:W-:Y:S01]  /*6810*/  F2FP.BF16.F32.PACK_AB R95, R35, R30 ;  /* 0x0000001e235f723e */ /* 0x000fe200000010ff */
[----:B------:R-:W-:Y:S01]  /*6820*/  FFMA R46, R81, R83, R46 ;  /* 0x00000053512e7223 */ /* 0x000fe2000000002e */
[----:B------:R-:W-:Y:S01]  /*6830*/  SHF.L.U32 R83, R136, 0x10, RZ ;  /* 0x0000001088537819 */ /* 0x000fe200000006ff */
[C---:B------:R-:W-:Y:S01]  /*6840*/  FMUL R48, R78.reuse, R52 ;  /* 0x000000344e307220 */ /* 0x040fe20000400000 */
[----:B--2---:R-:W-:Y:S01]  /*6850*/  F2FP.BF16.F32.PACK_AB R116, R33, R32 ;  /* 0x000000202174723e */ /* 0x004fe200000010ff */
[----:B------:R-:W-:Y:S01]  /*6860*/  FFMA R51, R81, R82, R51 ;  /* 0x0000005251337223 */ /* 0x000fe20000000033 */
[----:B------:R-:W-:Y:S01]  /*6870*/  LOP3.LUT R82, R137, 0xffff0000, RZ, 0xc0, !PT ;  /* 0xffff000089527812 */ /* 0x000fe200078ec0ff */
[----:B------:R1:W-:Y:S01]  /*6880*/  STS.128 [R178+0x400], R92 ;  /* 0x0004005cb2007388 */ /* 0x0003e20000000c00 */
[----:B------:R-:W-:Y:S01]  /*6890*/  F2FP.BF16.F32.PACK_AB R117, R39, R34 ;  /* 0x000000222775723e */ /* 0x000fe200000010ff */
[C---:B------:R-:W-:Y:S01]  /*68a0*/  FMUL R49, R78.reuse, R53 ;  /* 0x000000354e317220 */ /* 0x040fe20000400000 */
[----:B------:R-:W-:Y:S01]  /*68b0*/  F2FP.BF16.F32.PACK_AB R118, R37, R36 ;  /* 0x000000242576723e */ /* 0x000fe200000010ff */
[C---:B------:R-:W-:Y:S01]  /*68c0*/  FMUL R50, R78.reuse, R54 ;  /* 0x000000364e327220 */ /* 0x040fe20000400000 */
[----:B------:R-:W-:Y:S01]  /*68d0*/  F2FP.BF16.F32.PACK_AB R119, R43, R38 ;  /* 0x000000262b77723e */ /* 0x000fe200000010ff */
[----:B------:R-:W-:Y:S01]  /*68e0*/  FMUL R55, R78, R55 ;  /* 0x000000374e377220 */ /* 0x000fe20000400000 */
[----:B----4-:R-:W-:Y:S01]  /*68f0*/  F2FP.BF16.F32.PACK_AB R124, R41, R40 ;  /* 0x00000028297c723e */ /* 0x010fe200000010ff */
[C---:B------:R-:W-:Y:S01]  /*6900*/  FFMA R48, R81.reuse, R83, R48 ;  /* 0x0000005351307223 */ /* 0x040fe20000000030 */
[C---:B------:R-:W-:Y:S01]  /*6910*/  FFMA R49, R81.reuse, R84, R49 ;  /* 0x0000005451317223 */ /* 0x040fe20000000031 */
[----:B------:R1:W-:Y:S01]  /*6920*/  STS.128 [R177+0x400], R116 ;  /* 0x00040074b1007388 */ /* 0x0003e20000000c00 */
[C---:B------:R-:W-:Y:S01]  /*6930*/  SHF.L.U32 R83, R138.reuse, 0x10, RZ ;  /* 0x000000108a537819 */ /* 0x040fe200000006ff */
[----:B------:R-:W-:Y:S01]  /*6940*/  FFMA R50, R81, R85, R50 ;  /* 0x0000005551327223 */ /* 0x000fe20000000032 */
[----:B------:R-:W-:Y:S01]  /*6950*/  SHF.L.U32 R85, R139, 0x10, RZ ;  /* 0x000000108b557819 */ /* 0x000fe200000006ff */
[----:B------:R-:W-:Y:S01]  /*6960*/  FFMA R55, R81, R82, R55 ;  /* 0x0000005251377223 */ /* 0x000fe20000000037 */
[----:B------:R-:W-:Y:S01]  /*6970*/  LOP3.LUT R82, R138, 0xffff0000, RZ, 0xc0, !PT ;  /* 0xffff00008a527812 */ /* 0x000fe200078ec0ff */
[C---:B------:R-:W-:Y:S01]  /*6980*/  FMUL R52, R78.reuse, R56 ;  /* 0x000000384e347220 */ /* 0x040fe20000400000 */
[----:B------:R-:W-:Y:S01]  /*6990*/  LOP3.LUT R84, R139, 0xffff0000, RZ, 0xc0, !PT ;  /* 0xffff00008b547812 */ /* 0x000fe200078ec0ff */
[C---:B------:R-:W-:Y:S01]  /*69a0*/  FMUL R53, R78.reuse, R57 ;  /* 0x000000394e357220 */ /* 0x040fe20000400000 */
[C---:B------:R-:W-:Y:S01]  /*69b0*/  FMUL R54, R78.reuse, R58 ;  /* 0x0000003a4e367220 */ /* 0x040fe20000400000 */
[----:B------:R-:W-:Y:S01]  /*69c0*/  FMUL R59, R78, R59 ;  /* 0x0000003b4e3b7220 */ /* 0x000fe20000400000 */
[C---:B------:R-:W-:Y:S01]  /*69d0*/  FFMA R52, R81.reuse, R83, R52 ;  /* 0x0000005351347223 */ /* 0x040fe20000000034 */
[C---:B------:R-:W-:Y:S01]  /*69e0*/  FFMA R53, R81.reuse, R82, R53 ;  /* 0x0000005251357223 */ /* 0x040fe20000000035 */
[C---:B------:R-:W-:Y:S01]  /*69f0*/  FFMA R54, R81.reuse, R85, R54 ;  /* 0x0000005551367223 */ /* 0x040fe20000000036 */
[----:B------:R-:W-:Y:S01]  /*6a00*/  FFMA R59, R81, R84, R59 ;  /* 0x00000054513b7223 */ /* 0x000fe2000000003b */
[----:B------:R-:W-:Y:S01]  /*6a10*/  SHF.L.U32 R82, R144, 0x10, RZ ;  /* 0x0000001090527819 */ /* 0x000fe200000006ff */
[----:B------:R-:W-:Y:S01]  /*6a20*/  FMUL R56, R78, R60 ;  /* 0x0000003c4e387220 */ /* 0x000fe20000400000 */
[----:B------:R-:W-:Y:S01]  /*6a30*/  LOP3.LUT R84, R144, 0xffff0000, RZ, 0xc0, !PT ;  /* 0xffff000090547812 */ /* 0x000fe200078ec0ff */
[C---:B------:R-:W-:Y:S01]  /*6a40*/  FMUL R57, R78.reuse, R61 ;  /* 0x0000003d4e397220 */ /* 0x040fe20000400000 */
[----:B------:R-:W-:Y:S01]  /*6a50*/  SHF.L.U32 R83, R145, 0x10, RZ ;  /* 0x0000001091537819 */ /* 0x000fe200000006ff */
[C---:B------:R-:W-:Y:S01]  /*6a60*/  FMUL R58, R78.reuse, R62 ;  /* 0x0000003e4e3a7220 */ /* 0x040fe20000400000 */
[----:B------:R-:W-:Y:S01]  /*6a70*/  F2FP.BF16.F32.PACK_AB R125, R47, R42 ;  /* 0x0000002a2f7d723e */ /* 0x000fe200000010ff */
[----:B------:R-:W-:Y:S01]  /*6a80*/  FFMA R56, R81, R82, R56 ;  /* 0x0000005251387223 */ /* 0x000fe20000000038 */
[----:B------:R-:W-:Y:S01]  /*6a90*/  F2FP.BF16.F32.PACK_AB R126, R45, R44 ;  /* 0x0000002c2d7e723e */ /* 0x000fe200000010ff */
[----:B------:R-:W-:Y:S01]  /*6aa0*/  FFMA R57, R81, R84, R57 ;  /* 0x0000005451397223 */ /* 0x000fe20000000039 */
[----:B------:R-:W-:Y:S01]  /*6ab0*/  F2FP.BF16.F32.PACK_AB R127, R51, R46 ;  /* 0x0000002e337f723e */ /* 0x000fe200000010ff */
[----:B------:R-:W-:Y:S01]  /*6ac0*/  FFMA R58, R81, R83, R58 ;  /* 0x00000053513a7223 */ /* 0x000fe2000000003a */
[----:B------:R-:W-:Y:S01]  /*6ad0*/  LOP3.LUT R82, R145, 0xffff0000, RZ, 0xc0, !PT ;  /* 0xffff000091527812 */ /* 0x000fe200078ec0ff */
[----:B------:R-:W-:Y:S01]  /*6ae0*/  FMUL R63, R78, R63 ;  /* 0x0000003f4e3f7220 */ /* 0x000fe20000400000 */
[----:B------:R-:W-:Y:S01]  /*6af0*/  SHF.L.U32 R83, R146, 0x10, RZ ;  /* 0x0000001092537819 */ /* 0x000fe200000006ff */
[----:B------:R1:W-:Y:S01]  /*6b00*/  STS.128 [R176+0x400], R124 ;  /* 0x0004007cb0007388 */ /* 0x0003e20000000c00 */
[----:B------:R-:W-:Y:S01]  /*6b10*/  FMUL R60, R78, R64 ;  /* 0x000000404e3c7220 */ /* 0x000fe20000400000 */
[----:B------:R-:W-:Y:S01]  /*6b20*/  LOP3.LUT R84, R146, 0xffff0000, RZ, 0xc0, !PT ;  /* 0xffff000092547812 */ /* 0x000fe200078ec0ff */
[C---:B------:R-:W-:Y:S01]  /*6b30*/  FMUL R61, R78.reuse, R65 ;  /* 0x000000414e3d7220 */ /* 0x040fe20000400000 */
[----:B------:R-:W-:Y:S01]  /*6b40*/  SHF.L.U32 R85, R147, 0x10, RZ ;  /* 0x0000001093557819 */ /* 0x000fe200000006ff */
[C---:B------:R-:W-:Y:S01]  /*6b50*/  FMUL R62, R78.reuse, R66 ;  /* 0x000000424e3e7220 */ /* 0x040fe20000400000 */
[----:B------:R-:W-:Y:S01]  /*6b60*/  FFMA R63, R81, R82, R63 ;  /* 0x00000052513f7223 */ /* 0x000fe2000000003f */
[----:B------:R-:W-:Y:S01]  /*6b70*/  FMUL R67, R78, R67 ;  /* 0x000000434e437220 */ /* 0x000fe20000400000 */
[----:B------:R-:W-:Y:S01]  /*6b80*/  F2FP.BF16.F32.PACK_AB R132, R49, R48 ;  /* 0x000000303184723e */ /* 0x000fe200000010ff */
[----:B------:R-:W-:Y:S01]  /*6b90*/  FFMA R60, R81, R83, R60 ;  /* 0x00000053513c7223 */ /* 0x000fe2000000003c */
[----:B------:R-:W-:Y:S01]  /*6ba0*/  F2FP.BF16.F32.PACK_AB R133, R55, R50 ;  /* 0x000000323785723e */ /* 0x000fe200000010ff */
[----:B------:R-:W-:Y:S01]  /*6bb0*/  FFMA R61, R81, R84, R61 ;  /* 0x00000054513d7223 */ /* 0x000fe2000000003d */
[----:B------:R-:W-:Y:S01]  /*6bc0*/  F2FP.BF16.F32.PACK_AB R134, R53, R52 ;  /* 0x000000343586723e */ /* 0x000fe200000010ff */
[----:B------:R-:W-:Y:S01]  /*6bd0*/  FFMA R62, R81, R85, R62 ;  /* 0x00000055513e7223 */ /* 0x000fe2000000003e */
[----:B------:R-:W-:Y:S01]  /*6be0*/  F2FP.BF16.F32.PACK_AB R135, R59, R54 ;  /* 0x000000363b87723e */ /* 0x000fe200000010ff */
[----:B------:R-:W-:Y:S01]  /*6bf0*/  FFMA R67, R81, R86, R67 ;  /* 0x0000005651437223 */ /* 0x000fe20000000043 */
[----:B------:R-:W-:Y:S02]  /*6c00*/  F2FP.BF16.F32.PACK_AB R140, R57, R56 ;  /* 0x00000038398c723e */ /* 0x000fe400000010ff */
[----:B------:R-:W-:Y:S01]  /*6c10*/  F2FP.BF16.F32.PACK_AB R141, R63, R58 ;  /* 0x0000003a3f8d723e */ /* 0x000fe200000010ff */
[----:B------:R1:W-:Y:S01]  /*6c20*/  STS.128 [R175+0x400], R132 ;  /* 0x00040084af007388 */ /* 0x0003e20000000c00 */
[----:B------:R-:W-:Y:S02]  /*6c30*/  F2FP.BF16.F32.PACK_AB R142, R61, R60 ;  /* 0x0000003c3d8e723e */ /* 0x000fe400000010ff */
[----:B------:R-:W-:Y:S05]  /*6c40*/  F2FP.BF16.F32.PACK_AB R143, R67, R62 ;  /* 0x0000003e438f723e */ /* 0x000fea00000010ff */
[----:B------:R1:W-:Y:S01]  /*6c50*/  STS.128 [R174+0x400], R140 ;  /* 0x0004008cae007388 */ /* 0x0003e20000000c00 */
[----:B------:R-:W-:Y:S01]  /*6c60*/  @!PT LDS RZ, [RZ] ;  /* 0x00000000fffff984 */ /* 0x000fe20000000800 */
[----:B------:R-:W-:Y:S01]  /*6c70*/  @!PT LDS RZ, [RZ] ;  /* 0x00000000fffff984 */ /* 0x000fe20000000800 */
[----:B------:R-:W-:Y:S01]  /*6c80*/  @!PT LDS RZ, [RZ] ;  /* 0x00000000fffff984 */ /* 0x000fe20000000800 */
[----:B------:R-:W-:Y:S01]  /*6c90*/  @!PT LDS RZ, [RZ] ;  /* 0x00000000fffff984 */ /* 0x000fe20000000800 */
[----:B------:R2:W-:Y:S07]  /*6ca0*/  MEMBAR.ALL.CTA ;  /* 0x0000000000007992 */ /* 0x0005ee0000008000 */
[----:B--2---:R-:W2:Y:S02]  /*6cb0*/  FENCE.VIEW.ASYNC.S ;  /* 0x00000000000073c6 */ /* 0x004ea40000000000 */
[----:B--2---:R-:W-:Y:S06]  /*6cc0*/  BAR.SYNC.DEFER_BLOCKING 0x1, 0x80 ;  /* 0x0042000000007b1d */ /* 0x004fec0000010000 */
[----:B------:R-:W-:Y:S05]  /*6cd0*/  @P0 BRA `(.L_x_99) ;  /* 0x0000000000280947 */ /* 0x000fea0003800000 */
[----:B------:R-:W-:Y:S02]  /*6ce0*/  UIADD3 UR4, UPT, UPT, UR48, 0x400, URZ ;  /* 0x0000040030047890 */ /* 0x000fe4000fffe0ff */
[----:B------:R-:W-:Y:S01]  /*6cf0*/  UIADD3 UR6, UP0, UPT, UR52, 0x680, URZ ;  /* 0x0000068034067890 */ /* 0x000fe2000ff1e0ff */
[----:B------:R-:W-:Y:S03]  /*6d00*/  UMOV UR43, UR36 ;  /* 0x00000024002b7c82 */ /* 0x000fe60008000000 */
[----:B------:R-:W-:Y:S01]  /*6d10*/  MOV R163, UR4 ;  /* 0x0000000400a37c02 */ /* 0x000fe20008000f00 */
[----:B------:R-:W-:Y:S03]  /*6d20*/  UIADD3.X UR7, UPT, UPT, URZ, UR53, URZ, UP0, !UPT ;  /* 0x00000035ff077290 */ /* 0x000fe600087fe4ff */
[----:B------:R-:W-:Y:S11]  /*6d30*/  R2UR UR40, R163 ;  /* 0x00000000a32872ca */ /* 0x000ff600000e0000 */
[----:B------:R-:W-:Y:S02]  /*6d40*/  @!UPT UIADD3 URZ, UPT, UPT, URZ, URZ, URZ ;  /* 0x000000fffffff290 */ /* 0x000fe4000fffe0ff */
[----:B------:R2:W-:Y:S01]  /*6d50*/  UTMASTG.3D [UR40], [UR6] ;  /* 0x00000028060073b5 */ /* 0x0005e20008010000 */
[----:B------:R0:W-:Y:S01]  /*6d60*/  UTMACMDFLUSH ;  /* 0x00000000000079b7 */ /* 0x0001e20000000000 */
[----:B--2---:R-:W-:Y:S04]  /*6d70*/  DEPBAR.LE SB0, 0x1 ;  /* 0x000080400000791a */ /* 0x004fe80000000000 */
.L_x_99:
[----:B------:R-:W-:Y:S05]  /*6d80*/  BSYNC.RECONVERGENT B0 ;  /* 0x0000000000007941 */ /* 0x000fea0003800200 */
.L_x_98:
[----:B------:R-:W-:Y:S01]  /*6d90*/  BAR.SYNC.DEFER_BLOCKING 0x1, 0x80 ;  /* 0x0042000000007b1d */ /* 0x000fe20000010000 */
[----:B------:R-:W-:Y:S01]  /*6da0*/  ISETP.NE.AND P1, PT, R179, RZ, PT ;  /* 0x000000ffb300720c */ /* 0x000fe20003f25270 */
[----:B------:R-:W-:Y:S01]  /*6db0*/  UISETP.NE.AND UP0, UPT, UR49, URZ, UPT ;  /* 0x000000ff3100728c */ /* 0x000fe2000bf05270 */
[----:B------:R-:W-:Y:S11]  /*6dc0*/  LEA R3, R101, UR48, 0x3 ;  /* 0x0000003065037c11 */ /* 0x000ff6000f8e18ff */
[----:B------:R-:W-:Y:S01]  /*6dd0*/  @P1 SHF.L.U32 R2, R167, 0x1f, RZ ;  /* 0x0000001fa7021819 */ /* 0x000fe200000006ff */
[----:B------:R-:W-:Y:S06]  /*6de0*/  BRA.U !UP0, `(.L_x_100) ;  /* 0x0000000108247547 */ /* 0x000fec000b800000 */
[----:B------:R-:W-:Y:S01]  /*6df0*/  IMAD.U32 R5, RZ, RZ, UR51 ;  /* 0x00000033ff057e24 */ /* 0x000fe2000f8e00ff */
[----:B------:R-:W-:Y:S01]  /*6e00*/  MOV R0, UR37 ;  /* 0x0000002500007c02 */ /* 0x000fe20008000f00 */
[----:B------:R-:W-:Y:S03]  /*6e10*/  UIADD3 UR51, UPT, UPT, UR51, 0x1, URZ ;  /* 0x0000000133337890 */ /* 0x000fe6000fffe0ff */
[----:B------:R-:W-:Y:S01]  /*6e20*/  @P1 LEA R5, R5, UR48, 0x3 ;  /* 0x0000003005051c11 */ /* 0x000fe2000f8e18ff */
[----:B------:R-:W-:Y:S04]  /*6e30*/  UISETP.NE.AND UP0, UPT, UR51, 0x4, UPT ;  /* 0x000000043300788c */ /* 0x000fe8000bf05270 */
[----:B------:R-:W-:Y:S01]  /*6e40*/  @P1 VIADD R5, R5, 0x80 ;  /* 0x0000008005051836 */ /* 0x000fe20000000000 */
[----:B------:R-:W-:Y:S04]  /*6e50*/  USEL UR51, UR51, URZ, UP0 ;  /* 0x000000ff33337287 */ /* 0x000fe80008000000 */
[----:B------:R-:W-:Y:S04]  /*6e60*/  @P1 PRMT R0, R0, 0x654, R5 ;  /* 0x0000065400001816 */ /* 0x000fe80000000005 */
[----:B------:R2:W-:Y:S04]  /*6e70*/  @P1 SYNCS.ARRIVE.TRANS64.RED.A1T0 RZ, [R0+URZ], RZ ;  /* 0x000000ff00ff19a7 */ /* 0x0005e800081004ff */
.L_x_100:
[----:B------:R-:W4:Y:S01]  /*6e80*/  @P1 SYNCS.PHASECHK.TRANS64.TRYWAIT P0, [R3+URZ+0x60], R2 ;  /* 0x00006002030015a7 */ /* 0x000f2200080011ff */
[----:B------:R-:W-:Y:S01]  /*6e90*/  BSSY B1, `(.L_x_101) ;  /* 0x000001f000017945 */ /* 0x000fe20003800000 */
[----:B----4-:R-:W-:Y:S03]  /*6ea0*/  @P1 SEL R103, RZ, 0x1, !P0 ;  /* 0x00000001ff671807 */ /* 0x010fe60004000000 */
[----:B------:R-:W-:Y:S05]  /*6eb0*/  @!P1 BRA `(.L_x_102) ;  /* 0x0000000000709947 */ /* 0x000fea0003800000 */
[----:B------:R-:W-:Y:S01]  /*6ec0*/  ISETP.NE.AND P1, PT, R109, RZ, PT ;  /* 0x000000ff6d00720c */ /* 0x000fe20003f25270 */
[----:B------:R-:W-:Y:S01]  /*6ed0*/  BSSY B0, `(.L_x_103) ;  /* 0x000000b000007945 */ /* 0x000fe20003800000 */
[----:B------:R-:W-:Y:S11]  /*6ee0*/  ISETP.NE.AND P0, PT, R103, RZ, PT ;  /* 0x000000ff6700720c */ /* 0x000ff60003f05270 */
[----:B------:R-:W-:Y:S05]  /*6ef0*/  @P1 IMAD R4, R101, 0x4000, R182 ;  /* 0x0000400065041824 */ /* 0x000fea00078e02b6 */
[----:B------:R-:W-:Y:S04]  /*6f00*/  @P1 IADD3 R9, PT, PT, R4, UR48, RZ ;  /* 0x0000003004091c10 */ /* 0x000fe8000fffe0ff */
[----:B------:R-:W-:Y:S01]  /*6f10*/  @P1 IADD3 R7, PT, PT, R102, R9, RZ ;  /* 0x0000000966071210 */ /* 0x000fe20007ffe0ff */
[--C-:B------:R-:W-:Y:S02]  /*6f20*/  @P1 IMAD.IADD R5, R100, 0x1, R9.reuse ;  /* 0x0000000164051824 */ /* 0x100fe400078e0209 */
[----:B------:R-:W-:Y:S01]  /*6f30*/  @P1 IMAD.IADD R2, R108, 0x1, R9 ;  /* 0x000000016c021824 */ /* 0x000fe200078e0209 */
[----:B------:R-:W-:Y:S06]  /*6f40*/  @P0 BRA `(.L_x_104) ;  /* 0x00000000000c0947 */ /* 0x000fec0003800000 */
[----:B--2---:R-:W-:Y:S04]  /*6f50*/  SHF.L.U32 R0, R167, 0x1f, RZ ;  /* 0x0000001fa7007819 */ /* 0x004fe800000006ff */
[----:B------:R-:W2:Y:S02]  /*6f60*/  SYNCS.PHASECHK.TRANS64.TRYWAIT P0, [R3+URZ+0x60], R0 ;  /* 0x00006000030075a7 */ /* 0x000ea400080011ff */
[----:B--2---:R-:W-:Y:S05]  /*6f70*/  @!P0 BRA `(.L_x_105) ;  /* 0x00000048003c8947 */ /* 0x004fea0003800000 */
.L_x_104:
[----:B------:R-:W-:Y:S05]  /*6f80*/  BSYNC B0 ;  /* 0x0000000000007941 */ /* 0x000fea0003800000 */
.L_x_103:
[----:B------:R-:W-:Y:S01]  /*6f90*/  ISETP.NE.AND P0, PT, R109, RZ, PT ;  /* 0x000000ff6d00720c */ /* 0x000fe20003f05270 */
[----:B------:R-:W-:Y:S11]  /*6fa0*/  VIADD R101, R101, 0x1 ;  /* 0x0000000165657836 */ /* 0x000ff60000000000 */
[----:B------:R-:W-:Y:S01]  /*6fb0*/  @!UPT UIADD3 URZ, UPT, UPT, URZ, URZ, URZ ;  /* 0x000000fffffff290 */ /* 0x000fe2000fffe0ff */
[----:B------:R4:W1:Y:S01]  /*6fc0*/  @P0 LDS.128 R88, [R4+UR48+0x400] ;  /* 0x0004003004580984 */ /* 0x0008620008000c00 */
[--C-:B--2---:R-:W-:Y:S01]  /*6fd0*/  @P0 IMAD.IADD R3, R102, 0x1, R5.reuse ;  /* 0x0000000166030824 */ /* 0x104fe200078e0205 */
[C---:B------:R-:W-:Y:S01]  /*6fe0*/  @P0 IADD3 R0, PT, PT, R108.reuse, R7, RZ ;  /* 0x000000076c000210 */ /* 0x040fe20007ffe0ff */
[C---:B------:R-:W-:Y:S01]  /*6ff0*/  @P0 IMAD.IADD R6, R108.reuse, 0x1, R5 ;  /* 0x000000016c060824 */ /* 0x040fe200078e0205 */
[----:B------:R4:W2:Y:S02]  /*7000*/  @P0 LDS.128 R96, [R2+0x400] ;  /* 0x0004000002600984 */ /* 0x0008a40000000c00 */
[----:B------:R-:W-:Y:S02]  /*7010*/  @P0 IADD3 R8, PT, PT, R108, R3, RZ ;  /* 0x000000036c080210 */ /* 0x000fe40007ffe0ff */
[----:B------:R4:W1:Y:S04]  /*7020*/  @P0 LDS.128 R104, [R7+0x400] ;  /* 0x0004000007680984 */ /* 0x0008680000000c00 */
[----:B------:R4:W1:Y:S04]  /*7030*/  @P0 LDS.128 R112, [R0+0x400] ;  /* 0x0004000000700984 */ /* 0x0008680000000c00 */
[----:B------:R4:W1:Y:S04]  /*7040*/  @P0 LDS.128 R120, [R5+0x400] ;  /* 0x0004000005780984 */ /* 0x0008680000000c00 */
[----:B------:R4:W1:Y:S04]  /*7050*/  @P0 LDS.128 R128, [R6+0x400] ;  /* 0x0004000006800984 */ /* 0x0008680000000c00 */
[----:B------:R4:W1:Y:S04]  /*7060*/  @P0 LDS.128 R136, [R3+0x400] ;  /* 0x0004000003880984 */ /* 0x0008680000000c00 */
[----:B------:R4:W1:Y:S02]  /*7070*/  @P0 LDS.128 R144, [R8+0x400] ;  /* 0x0004000008900984 */ /* 0x0008640000000c00 */
.L_x_102:
[----:B------:R-:W-:Y:S05]  /*7080*/  BSYNC B1 ;  /* 0x0000000000017941 */ /* 0x000fea0003800000 */
.L_x_101:
[----:B----4-:R-:W-:Y:S05]  /*7090*/  VIADD R3, R80, 0x40 ;  /* 0x0000004050037836 */ /* 0x010fea0000000000 */
[----:B------:R-:W-:Y:S04]  /*70a0*/  SHF.R.U32.HI R3, RZ, 0x15, R3 ;  /* 0x00000015ff037819 */ /* 0x000fe80000011603 */
[----:B------:R-:W-:Y:S11]  /*70b0*/  LOP3.LUT P0, RZ, R3, 0x3, R162, 0x48, !PT ;  /* 0x0000000303ff7812 */ /* 0x000ff600078048a2 */
[----:B------:R-:W-:Y:S02]  /*70c0*/  @!UPT UIADD3 URZ, UPT, UPT, URZ, URZ, URZ ;  /* 0x000000fffffff290 */ /* 0x000fe4000fffe0ff */
        /* <DEDUP_REMOVED lines=17> */
.L_x_106:
[----:B------:R-:W-:Y:S01]  /*71e0*/  ISETP.NE.AND P6, PT, R179, RZ, PT ;  /* 0x000000ffb300720c */ /* 0x000fe20003fc5270 */
[----:B------:R-:W-:Y:S05]  /*71f0*/  WARPSYNC.ALL ;  /* 0x0000000000007948 */ /* 0x000fea0003800000 */
[----:B------:R-:W-:Y:S01]  /*7200*/  R2UR UR4, R80 ;  /* 0x00000000500472ca */ /* 0x000fe200000e0000 */
[----:B------:R-:W-:Y:S01]  /*7210*/  BSSY.RECONVERGENT B0, `(.L_x_107) ;  /* 0x0000103000007945 */ /* 0x000fe20003800200 */
[----:B--2---:R-:W-:Y:S02]  /*7220*/  MOV R0, UR51 ;  /* 0x0000003300007c02 */ /* 0x004fe40008000f00 */
[----:B------:R-:W-:Y:S02]  /*7230*/  MOV R85, UR37 ;  /* 0x0000002500557c02 */ /* 0x000fe40008000f00 */
[----:B-1----:R-:W-:Y:S02]  /*7240*/  SHF.L.U32 R82, R88, 0x10, RZ ;  /* 0x0000001058527819 */ /* 0x002fe400000006ff */
[----:B------:R-:W-:Y:S02]  /*7250*/  @P6 LEA R0, R0, UR48, 0x3 ;  /* 0x0000003000006c11 */ /* 0x000fe4000f8e18ff */
[----:B------:R-:W-:Y:S02]  /*7260*/  LOP3.LUT R83, R88, 0xffff0000, RZ, 0xc0, !PT ;  /* 0xffff000058537812 */ /* 0x000fe400078ec0ff */
[----:B------:R-:W-:Y:S01]  /*7270*/  @P6 IADD3 R0, PT, PT, R0, 0x80, RZ ;  /* 0x0000008000006810 */ /* 0x000fe20007ffe0ff */
[----:B------:R-:W1:Y:S01]  /*7280*/  LDTM.x64 R4, tmem[UR4+0x40] ;  /* 0x00004004000479ee */ /* 0x000e620008340000 */
[----:B------:R-:W-:Y:S02]  /*7290*/  SHF.L.U32 R84, R89, 0x10, RZ ;  /* 0x0000001059547819 */ /* 0x000fe400000006ff */
[----:B------:R-:W-:Y:S02]  /*72a0*/  @P6 PRMT R85, R85, 0x654, R0 ;  /* 0x0000065455556816 */ /* 0x000fe40000000000 */
[----:B------:R-:W-:Y:S02]  /*72b0*/  LOP3.LUT R86, R89, 0xffff0000, RZ, 0xc0, !PT ;  /* 0xffff000059567812 */ /* 0x000fe400078ec0ff */
[----:B------:R-:W-:Y:S01]  /*72c0*/  ISETP.NE.AND P0, PT, R170, RZ, PT ;  /* 0x000000ffaa00720c */ /* 0x000fe20003f05270 */
[C---:B-1----:R-:W-:Y:S01]  /*72d0*/  FMUL R0, R78.reuse, R4 ;  /* 0x000000044e007220 */ /* 0x042fe20000400000 */
[C---:B------:R-:W-:Y:S01]  /*72e0*/  FMUL R2, R78.reuse, R5 ;  /* 0x000000054e027220 */ /* 0x040fe20000400000 */
[C---:B------:R-:W-:Y:S01]  /*72f0*/  FMUL R3, R78.reuse, R6 ;  /* 0x000000064e037220 */ /* 0x040fe20000400000 */
[----:B------:R-:W-:Y:S01]  /*7300*/  FMUL R7, R78, R7 ;  /* 0x000000074e077220 */ /* 0x000fe20000400000 */
[C---:B------:R-:W-:Y:S01]  /*7310*/  FFMA R0, R81.reuse, R82, R0 ;  /* 0x0000005251007223 */ /* 0x040fe20000000000 */
[C---:B------:R-:W-:Y:S01]  /*7320*/  LOP3.LUT R82, R90.reuse, 0xffff0000, RZ, 0xc0, !PT ;  /* 0xffff00005a527812 */ /* 0x040fe200078ec0ff */
[C---:B------:R-:W-:Y:S01]  /*7330*/  FFMA R2, R81.reuse, R83, R2 ;  /* 0x0000005351027223 */ /* 0x040fe20000000002 */
[----:B------:R-:W-:Y:S01]  /*7340*/  SHF.L.U32 R83, R90, 0x10, RZ ;  /* 0x000000105a537819 */ /* 0x000fe200000006ff */
[C---:B------:R-:W-:Y:S01]  /*7350*/  FFMA R3, R81.reuse, R84, R3 ;  /* 0x0000005451037223 */ /* 0x040fe20000000003 */
[----:B------:R-:W-:Y:S01]  /*7360*/  FMUL R4, R78, R8 ;  /* 0x000000084e047220 */ /* 0x000fe20000400000 */
[----:B------:R-:W-:Y:S01]  /*7370*/  FFMA R7, R81, R86, R7 ;  /* 0x0000005651077223 */ /* 0x000fe20000000007 */
[----:B------:R-:W-:Y:S01]  /*7380*/  F2FP.BF16.F32.PACK_AB R92, R2, R0 ;  /* 0x00000000025c723e */ /* 0x000fe200000010ff */
[C---:B------:R-:W-:Y:S01]  /*7390*/  FMUL R5, R78.reuse, R9 ;  /* 0x000000094e057220 */ /* 0x040fe20000400000 */
[----:B------:R-:W-:Y:S01]  /*73a0*/  LOP3.LUT R0, R91, 0xffff0000, RZ, 0xc0, !PT ;  /* 0xffff00005b007812 */ /* 0x000fe200078ec0ff */
[----:B------:R-:W-:Y:S01]  /*73b0*/  FFMA R4, R81, R83, R4 ;  /* 0x0000005351047223 */ /* 0x000fe20000000004 */
[----:B------:R-:W-:Y:S01]  /*73c0*/  SHF.L.U32 R83, R91, 0x10, RZ ;  /* 0x000000105b537819 */ /* 0x000fe200000006ff */
[----:B------:R-:W-:Y:S01]  /*73d0*/  FFMA R5, R81, R82, R5 ;  /* 0x0000005251057223 */ /* 0x000fe20000000005 */
[----:B------:R-:W-:Y:S01]  /*73e0*/  F2FP.BF16.F32.PACK_AB R93, R7, R3 ;  /* 0x00000003075d723e */ /* 0x000fe200000010ff */
[----:B------:R-:W-:Y:S01]  /*73f0*/  FMUL R6, R78, R10 ;  /* 0x0000000a4e067220 */ /* 0x000fe20000400000 */
[----:B------:R-:W-:Y:S01]  /*7400*/  SHF.L.U32 R3, R96, 0x10, RZ ;  /* 0x0000001060037819 */ /* 0x000fe200000006ff */
[----:B------:R-:W-:Y:S01]  /*7410*/  FMUL R11, R78, R11 ;  /* 0x0000000b4e0b7220 */ /* 0x000fe20000400000 */
[----:B------:R-:W-:Y:S01]  /*7420*/  LOP3.LUT R2, R96, 0xffff0000, RZ, 0xc0, !PT ;  /* 0xffff000060027812 */ /* 0x000fe200078ec0ff */
[C---:B------:R-:W-:Y:S01]  /*7430*/  FMUL R8, R78.reuse, R12 ;  /* 0x0000000c4e087220 */ /* 0x040fe20000400000 */
[----:B------:R-:W-:Y:S01]  /*7440*/  LOP3.LUT R82, R107, 0xffff0000, RZ, 0xc0, !PT ;  /* 0xffff00006b527812 */ /* 0x000fe200078ec0ff */
[----:B------:R-:W-:Y:S01]  /*7450*/  FMUL R9, R78, R13 ;  /* 0x0000000d4e097220 */ /* 0x000fe20000400000 */
[----:B------:R-:W-:Y:S01]  /*7460*/  F2FP.BF16.F32.PACK_AB R94, R5, R4 ;  /* 0x00000004055e723e */ /* 0x000fe200000010ff */
[C---:B------:R-:W-:Y:S01]  /*7470*/  FFMA R6, R81.reuse, R83, R6 ;  /* 0x0000005351067223 */ /* 0x040fe20000000006 */
[----:B------:R-:W-:Y:S01]  /*7480*/  SHF.L.U32 R83, R104, 0x10, RZ ;  /* 0x0000001068537819 */ /* 0x000fe200000006ff */
[----:B------:R-:W-:Y:S01]  /*7490*/  FFMA R11, R81, R0, R11 ;  /* 0x00000000510b7223 */ /* 0x000fe2000000000b */
[----:B------:R-:W-:Y:S01]  /*74a0*/  SHF.L.U32 R0, R97, 0x10, RZ ;  /* 0x0000001061007819 */ /* 0x000fe200000006ff */
[C---:B------:R-:W-:Y:S01]  /*74b0*/  FFMA R8, R81.reuse, R3, R8 ;  /* 0x0000000351087223 */ /* 0x040fe20000000008 */
[----:B------:R-:W-:Y:S01]  /*74c0*/  SHF.L.U32 R3, R98, 0x10, RZ ;  /* 0x0000001062037819 */ /* 0x000fe200000006ff */
[----:B------:R-:W-:Y:S01]  /*74d0*/  FFMA R9, R81, R2, R9 ;  /* 0x0000000251097223 */ /* 0x000fe20000000009 */
[----:B------:R-:W-:Y:S01]  /*74e0*/  LOP3.LUT R2, R97, 0xffff0000, RZ, 0xc0, !PT ;  /* 0xffff000061027812 */ /* 0x000fe200078ec0ff */
[C---:B------:R-:W-:Y:S01]  /*74f0*/  FMUL R10, R78.reuse, R14 ;  /* 0x0000000e4e0a7220 */ /* 0x040fe20000400000 */
[----:B------:R-:W-:Y:S01]  /*7500*/  F2FP.BF16.F32.PACK_AB R95, R11, R6 ;  /* 0x000000060b5f723e */ /* 0x000fe200000010ff */
[C---:B------:R-:W-:Y:S01]  /*7510*/  FMUL R15, R78.reuse, R15 ;  /* 0x0000000f4e0f7220 */ /* 0x040fe20000400000 */
[----:B------:R-:W-:Y:S01]  /*7520*/  F2FP.BF16.F32.PACK_AB R116, R9, R8 ;  /* 0x000000080974723e */ /* 0x000fe200000010ff */
[----:B------:R-:W-:Y:S01]  /*7530*/  FMUL R12, R78, R16 ;  /* 0x000000104e0c7220 */ /* 0x000fe20000400000 */
[C---:B------:R-:W-:Y:S01]  /*7540*/  FFMA R10, R81.reuse, R0, R10 ;  /* 0x00000000510a7223 */ /* 0x040fe2000000000a */
[----:B------:R-:W-:Y:S01]  /*7550*/  LOP3.LUT R0, R98, 0xffff0000, RZ, 0xc0, !PT ;  /* 0xffff000062007812 */ /* 0x000fe200078ec0ff */
[----:B------:R-:W-:Y:S01]  /*7560*/  FFMA R15, R81, R2, R15 ;  /* 0x00000002510f7223 */ /* 0x000fe2000000000f */
        /* <DEDUP_REMOVED lines=9> */
[----:B------:R-:W-:Y:S01]  /*7600*/  FMUL R16, R78, R20 ;  /* 0x000000144e107220 */ /* 0x000fe20000400000 */
[----:B------:R-:W-:Y:S01]  /*7610*/  FFMA R14, R81, R3, R14 ;  /* 0x00000003510e7223 */ /* 0x000fe2000000000e */
[----:B------:R-:W-:Y:S01]  /*7620*/  SHF.L.U32 R3, R106, 0x10, RZ ;  /* 0x000000106a037819 */ /* 0x000fe200000006ff */
[C---:B------:R-:W-:Y:S01]  /*7630*/  FMUL R17, R78.reuse, R21 ;  /* 0x000000154e117220 */ /* 0x040fe20000400000 */
[----:B------:R-:W-:Y:S01]  /*7640*/  F2FP.BF16.F32.PACK_AB R118, R13, R12 ;  /* 0x0000000c0d76723e */ /* 0x000fe200000010ff */
[----:B------:R-:W-:Y:S01]  /*7650*/  FFMA R19, R81, R2, R19 ;  /* 0x0000000251137223 */ /* 0x000fe20000000013 */
[----:B------:R-:W-:Y:S01]  /*7660*/  SHF.L.U32 R2, R105, 0x10, RZ ;  /* 0x0000001069027819 */ /* 0x000fe200000006ff */
        /* <DEDUP_REMOVED lines=12> */
[C---:B------:R-:W-:Y:S01]  /*7730*/  FFMA R23, R81.reuse, R0, R23 ;  /* 0x0000000051177223 */ /* 0x040fe20000000017 */
[----:B------:R-:W-:Y:S01]  /*7740*/  SHF.L.U32 R0, R112, 0x10, RZ ;  /* 0x0000001070007819 */ /* 0x000fe200000006ff */
[C---:B------:R-:W-:Y:S01]  /*7750*/  FMUL R22, R78.reuse, R26 ;  /* 0x0000001a4e167220 */ /* 0x040fe20000400000 */
[----:B------:R-:W-:Y:S01]  /*7760*/  FMUL R27, R78, R27 ;  /* 0x0000001b4e1b7220 */ /* 0x000fe20000400000 */
        /* <DEDUP_REMOVED lines=9> */
[----:B------:R-:W-:Y:S01]  /*7800*/  LOP3.LUT R82, R115, 0xffff0000, RZ, 0xc0, !PT ;  /* 0xffff000073527812 */ /* 0x000fe200078ec0ff */
[----:B------:R-:W-:Y:S01]  /*7810*/  FFMA R24, R81, R0, R24 ;  /* 0x0000000051187223 */ /* 0x000fe20000000018 */
[----:B------:R-:W-:Y:S01]  /*7820*/  SHF.L.U32 R0, R113, 0x10, RZ ;  /* 0x0000001071007819 */ /* 0x000fe200000006ff */
[C---:B------:R-:W-:Y:S01]  /*7830*/  FMUL R25, R78.reuse, R29 ;  /* 0x0000001d4e197220 */ /* 0x040fe20000400000 */
[----:B------:R-:W-:Y:S01]  /*7840*/  F2FP.BF16.F32.PACK_AB R126, R21, R20 ;  /* 0x00000014157e723e */ /* 0x000fe200000010ff */
[----:B------:R-:W-:Y:S01]  /*7850*/  FMUL R26, R78, R30 ;  /* 0x0000001e4e1a7220 */ /* 0x000fe20000400000 */
[----:B------:R-:W-:Y:S01]  /*7860*/  F2FP.BF16.F32.PACK_AB R127, R27, R22 ;  /* 0x000000161b7f723e */ /* 0x000fe200000010ff */
        /* <DEDUP_REMOVED lines=38> */
[----:B------:R1:W-:Y:S01]  /*7ad0*/  STS.128 [R182+UR48+0x4400], R92 ;  /* 0x0044005cb6007988 */ /* 0x0003e20008000c30 */
        /* <DEDUP_REMOVED lines=12> */
[----:B------:R2:W-:Y:S01]  /*7ba0*/  STS.128 [R181+0x4400], R116 ;  /* 0x00440074b5007388 */ /* 0x0005e20000000c00 */
        /* <DEDUP_REMOVED lines=12> */
[----:B------:R4:W-:Y:S01]  /*7c70*/  STS.128 [R180+0x4400], R124 ;  /* 0x0044007cb4007388 */ /* 0x0009e20000000c00 */
[----:B------:R-:W-:Y:S01]  /*7c80*/  FMUL R51, R78, R51 ;  /* 0x000000334e337220 */ /* 0x000fe20000400000 */
[C---:B------:R-:W-:Y:S01]  /*7c90*/  FFMA R44, R81.reuse, R3, R44 ;  /* 0x00000003512c7223 */ /* 0x040fe2000000002c */
[C---:B------:R-:W-:Y:S01]  /*7ca0*/  SHF.L.U32 R3, R136.reuse, 0x10, RZ ;  /* 0x0000001088037819 */ /* 0x040fe200000006ff */
[----:B------:R-:W-:Y:S01]  /*7cb0*/  FFMA R45, R81, R2, R45 ;  /* 0x00000002512d7223 */ /* 0x000fe2000000002d */
[----:B------:R-:W-:Y:S01]  /*7cc0*/  LOP3.LUT R2, R137, 0xffff0000, RZ, 0xc0, !PT ;  /* 0xffff000089027812 */ /* 0x000fe200078ec0ff */
        /* <DEDUP_REMOVED lines=8> */
[C---:B------:R-:W-:Y:S01]  /*7d50*/  FMUL R50, R78.reuse, R54 ;  /* 0x000000364e327220 */ /* 0x040fe20000400000 */
[----:B------:R-:W-:Y:S01]  /*7d60*/  F2FP.BF16.F32.PACK_AB R94, R37, R36 ;  /* 0x00000024255e723e */ /* 0x000fe200000010ff */
[----:B------:R1:W-:Y:S01]  /*7d70*/  STS.128 [R178+0x4400], R132 ;  /* 0x00440084b2007388 */ /* 0x0003e20000000c00 */
[----:B------:R-:W-:Y:S01]  /*7d80*/  F2FP.BF16.F32.PACK_AB R95, R43, R38 ;  /* 0x000000262b5f723e */ /* 0x000fe200000010ff */
[----:B------:R-:W-:Y:S01]  /*7d90*/  FMUL R55, R78, R55 ;  /* 0x000000374e377220 */ /* 0x000fe20000400000 */
[----:B--2---:R-:W-:Y:S01]  /*7da0*/  F2FP.BF16.F32.PACK_AB R116, R41, R40 ;  /* 0x000000282974723e */ /* 0x004fe200000010ff */
[----:B------:R-:W-:Y:S01]  /*7db0*/  FFMA R48, R81, R3, R48 ;  /* 0x0000000351307223 */ /* 0x000fe20000000030 */
[----:B------:R-:W-:Y:S01]  /*7dc0*/  SHF.L.U32 R3, R139, 0x10, RZ ;  /* 0x000000108b037819 */ /* 0x000fe200000006ff */
[----:B------:R-:W-:Y:S01]  /*7dd0*/  FFMA R49, R81, R0, R49 ;  /* 0x0000000051317223 */ /* 0x000fe20000000031 */
[C---:B------:R-:W-:Y:S01]  /*7de0*/  SHF.L.U32 R0, R138.reuse, 0x10, RZ ;  /* 0x000000108a007819 */ /* 0x040fe200000006ff */
[----:B------:R2:W-:Y:S01]  /*7df0*/  STS.128 [R177+0x4400], R92 ;  /* 0x0044005cb1007388 */ /* 0x0005e20000000c00 */
[----:B------:R-:W-:Y:S01]  /*7e00*/  F2FP.BF16.F32.PACK_AB R117, R47, R42 ;  /* 0x0000002a2f75723e */ /* 0x000fe200000010ff */
[----:B------:R-:W-:Y:S01]  /*7e10*/  FFMA R50, R81, R83, R50 ;  /* 0x0000005351327223 */ /* 0x000fe20000000032 */
[----:B------:R-:W-:Y:S01]  /*7e20*/  SHF.L.U32 R83, R145, 0x10, RZ ;  /* 0x0000001091537819 */ /* 0x000fe200000006ff */
[----:B------:R-:W-:Y:S01]  /*7e30*/  FFMA R55, R81, R2, R55 ;  /* 0x0000000251377223 */ /* 0x000fe20000000037 */
[----:B------:R-:W-:Y:S01]  /*7e40*/  LOP3.LUT R2, R138, 0xffff0000, RZ, 0xc0, !PT ;  /* 0xffff00008a027812 */ /* 0x000fe200078ec0ff */
[C---:B------:R-:W-:Y:S01]  /*7e50*/  FMUL R52, R78.reuse, R56 ;  /* 0x000000384e347220 */ /* 0x040fe20000400000 */
[----:B------:R-:W-:Y:S01]  /*7e60*/  F2FP.BF16.F32.PACK_AB R118, R45, R44 ;  /* 0x0000002c2d76723e */ /* 0x000fe200000010ff */
[C---:B------:R-:W-:Y:S01]  /*7e70*/  FMUL R53, R78.reuse, R57 ;  /* 0x000000394e357220 */ /* 0x040fe20000400000 */
[C---:B------:R-:W-:Y:S01]  /*7e80*/  FMUL R54, R78.reuse, R58 ;  /* 0x0000003a4e367220 */ /* 0x040fe20000400000 */
[----:B------:R-:W-:Y:S01]  /*7e90*/  FFMA R52, R81, R0, R52 ;  /* 0x0000000051347223 */ /* 0x000fe20000000034 */
[----:B------:R-:W-:Y:S01]  /*7ea0*/  LOP3.LUT R0, R139, 0xffff0000, RZ, 0xc0, !PT ;  /* 0xffff00008b007812 */ /* 0x000fe200078ec0ff */
[C---:B------:R-:W-:Y:S01]  /*7eb0*/  FFMA R53, R81.reuse, R2, R53 ;  /* 0x0000000251357223 */ /* 0x040fe20000000035 */
[----:B------:R-:W-:Y:S01]  /*7ec0*/  FFMA R54, R81, R3, R54 ;  /* 0x0000000351367223 */ /* 0x000fe20000000036 */
[----:B------:R-:W-:Y:S01]  /*7ed0*/  FMUL R59, R78, R59 ;  /* 0x0000003b4e3b7220 */ /* 0x000fe20000400000 */
[----:B------:R-:W-:Y:S01]  /*7ee0*/  SHF.L.U32 R3, R144, 0x10, RZ ;  /* 0x0000001090037819 */ /* 0x000fe200000006ff */
[----:B------:R-:W-:Y:S01]  /*7ef0*/  FMUL R56, R78, R60 ;  /* 0x0000003c4e387220 */ /* 0x000fe20000400000 */
[----:B------:R-:W-:Y:S01]  /*7f00*/  LOP3.LUT R2, R144, 0xffff0000, RZ, 0xc0, !PT ;  /* 0xffff000090027812 */ /* 0x000fe200078ec0ff */
[C---:B------:R-:W-:Y:S01]  /*7f10*/  FMUL R57, R78.reuse, R61 ;  /* 0x0000003d4e397220 */ /* 0x040fe20000400000 */
[----:B------:R-:W-:Y:S01]  /*7f20*/  F2FP.BF16.F32.PACK_AB R119, R51, R46 ;  /* 0x0000002e3377723e */ /* 0x000fe200000010ff */
[C---:B------:R-:W-:Y:S01]  /*7f30*/  FMUL R58, R78.reuse, R62 ;  /* 0x0000003e4e3a7220 */ /* 0x040fe20000400000 */
[C---:B------:R-:W-:Y:S01]  /*7f40*/  FFMA R59, R81.reuse, R0, R59 ;  /* 0x00000000513b7223 */ /* 0x040fe2000000003b */
[----:B------:R-:W-:Y:S01]  /*7f50*/  FFMA R56, R81, R3, R56 ;  /* 0x0000000351387223 */ /* 0x000fe20000000038 */
[----:B------:R-:W-:Y:S01]  /*7f60*/  LOP3.LUT R0, R145, 0xffff0000, RZ, 0xc0, !PT ;  /* 0xffff000091007812 */ /* 0x000fe200078ec0ff */
[----:B------:R2:W-:Y:S01]  /*7f70*/  STS.128 [R176+0x4400], R116 ;  /* 0x00440074b0007388 */ /* 0x0005e20000000c00 */
[C---:B------:R-:W-:Y:S01]  /*7f80*/  FFMA R57, R81.reuse, R2, R57 ;  /* 0x0000000251397223 */ /* 0x040fe20000000039 */
[----:B------:R-:W-:Y:S01]  /*7f90*/  FMUL R63, R78, R63 ;  /* 0x0000003f4e3f7220 */ /* 0x000fe20000400000 */
[----:B------:R-:W-:Y:S01]  /*7fa0*/  SHF.L.U32 R3, R146, 0x10, RZ ;  /* 0x0000001092037819 */ /* 0x000fe200000006ff */
[----:B------:R-:W-:Y:S01]  /*7fb0*/  FFMA R58, R81, R83, R58 ;  /* 0x00000053513a7223 */ /* 0x000fe2000000003a */
[----:B------:R-:W-:Y:S01]  /*7fc0*/  FMUL R60, R78, R64 ;  /* 0x000000404e3c7220 */ /* 0x000fe20000400000 */
[----:B------:R-:W-:Y:S01]  /*7fd0*/  LOP3.LUT R2, R146, 0xffff0000, RZ, 0xc0, !PT ;  /* 0xffff000092027812 */ /* 0x000fe200078ec0ff */
[C---:B------:R-:W-:Y:S01]  /*7fe0*/  FMUL R61, R78.reuse, R65 ;  /* 0x000000414e3d7220 */ /* 0x040fe20000400000 */
[----:B------:R-:W-:Y:S01]  /*7ff0*/  SHF.L.U32 R83, R147, 0x10, RZ ;  /* 0x0000001093537819 */ /* 0x000fe200000006ff */
[C---:B------:R-:W-:Y:S01]  /*8000*/  FMUL R62, R78.reuse, R66 ;  /* 0x000000424e3e7220 */ /* 0x040fe20000400000 */
[----:B------:R-:W-:Y:S01]  /*8010*/  FFMA R63, R81, R0, R63 ;  /* 0x00000000513f7223 */ /* 0x000fe2000000003f */
[----:B------:R-:W-:Y:S01]  /*8020*/  FMUL R67, R78, R67 ;  /* 0x000000434e437220 */ /* 0x000fe20000400000 */
[----:B----4-:R-:W-:Y:S01]  /*8030*/  F2FP.BF16.F32.PACK_AB R124, R49, R48 ;  /* 0x00000030317c723e */ /* 0x010fe200000010ff */
[----:B------:R-:W-:Y:S01]  /*8040*/  FFMA R60, R81, R3, R60 ;  /* 0x00000003513c7223 */ /* 0x000fe2000000003c */
[----:B------:R-:W-:Y:S01]  /*8050*/  F2FP.BF16.F32.PACK_AB R125, R55, R50 ;  /* 0x00000032377d723e */ /* 0x000fe200000010ff */
[----:B------:R-:W-:Y:S01]  /*8060*/  FFMA R61, R81, R2, R61 ;  /* 0x00000002513d7223 */ /* 0x000fe2000000003d */
[----:B------:R-:W-:Y:S01]  /*8070*/  F2FP.BF16.F32.PACK_AB R126, R53, R52 ;  /* 0x00000034357e723e */ /* 0x000fe200000010ff */
[----:B------:R-:W-:Y:S01]  /*8080*/  FFMA R62, R81, R83, R62 ;  /* 0x00000053513e7223 */ /* 0x000fe2000000003e */
[----:B------:R-:W-:Y:S01]  /*8090*/  F2FP.BF16.F32.PACK_AB R127, R59, R54 ;  /* 0x000000363b7f723e */ /* 0x000fe200000010ff */
[----:B------:R-:W-:Y:S01]  /*80a0*/  FFMA R67, R81, R82, R67 ;  /* 0x0000005251437223 */ /* 0x000fe20000000043 */
[----:B-1----:R-:W-:Y:S02]  /*80b0*/  F2FP.BF16.F32.PACK_AB R132, R57, R56 ;  /* 0x000000383984723e */ /* 0x002fe400000010ff */
[----:B------:R-:W-:Y:S01]  /*80c0*/  F2FP.BF16.F32.PACK_AB R133, R63, R58 ;  /* 0x0000003a3f85723e */ /* 0x000fe200000010ff */
[----:B------:R2:W-:Y:S01]  /*80d0*/  STS.128 [R175+0x4400], R124 ;  /* 0x0044007caf007388 */ /* 0x0005e20000000c00 */
[----:B------:R-:W-:Y:S02]  /*80e0*/  F2FP.BF16.F32.PACK_AB R134, R61, R60 ;  /* 0x0000003c3d86723e */ /* 0x000fe400000010ff */
[----:B------:R-:W-:Y:S02]  /*80f0*/  F2FP.BF16.F32.PACK_AB R135, R67, R62 ;  /* 0x0000003e4387723e */ /* 0x000fe400000010ff */
[----:B------:R-:W-:Y:S02]  /*8100*/  LEA R0, R101, UR48, 0x3 ;  /* 0x0000003065007c11 */ /* 0x000fe4000f8e18ff */
[----:B------:R-:W-:Y:S01]  /*8110*/  @P6 SHF.L.U32 R3, R167, 0x1f, RZ ;  /* 0x0000001fa7036819 */ /* 0x000fe200000006ff */
[----:B------:R2:W-:Y:S01]  /*8120*/  STS.128 [R174+0x4400], R132 ;  /* 0x00440084ae007388 */ /* 0x0005e20000000c00 */
[----:B------:R-:W-:Y:S01]  /*8130*/  @!PT LDS RZ, [RZ] ;  /* 0x00000000fffff984 */ /* 0x000fe20000000800 */
[----:B------:R-:W-:Y:S01]  /*8140*/  @!PT LDS RZ, [RZ] ;  /* 0x00000000fffff984 */ /* 0x000fe20000000800 */
[----:B------:R-:W-:Y:S01]  /*8150*/  @!PT LDS RZ, [RZ] ;  /* 0x00000000fffff984 */ /* 0x000fe20000000800 */
[----:B------:R-:W-:Y:S01]  /*8160*/  @!PT LDS RZ, [RZ] ;  /* 0x00000000fffff984 */ /* 0x000fe20000000800 */
[----:B------:R1:W-:Y:S07]  /*8170*/  MEMBAR.ALL.CTA ;  /* 0x0000000000007992 */ /* 0x0003ee0000008000 */
[----:B-1----:R-:W1:Y:S02]  /*8180*/  FENCE.VIEW.ASYNC.S ;  /* 0x00000000000073c6 */ /* 0x002e640000000000 */
[----:B-1----:R-:W-:Y:S06]  /*8190*/  BAR.SYNC.DEFER_BLOCKING 0x1, 0x80 ;  /* 0x0042000000007b1d */ /* 0x002fec0000010000 */
[----:B------:R-:W-:Y:S05]  /*81a0*/  @P0 BRA `(.L_x_108) ;  /* 0x0000000000240947 */ /* 0x000fea0003800000 */
[----:B------:R-:W-:Y:S02]  /*81b0*/  UIADD3 UR8, UP0, UPT, UR52, 0x680, URZ ;  /* 0x0000068034087890 */ /* 0x000fe4000ff1e0ff */
[----:B------:R-:W-:Y:S02]  /*81c0*/  UIADD3 UR5, UPT, UPT, UR41, 0x40, URZ ;  /* 0x0000004029057890 */ /* 0x000fe4000fffe0ff */
[----:B------:R-:W-:Y:S02]  /*81d0*/  UIADD3 UR4, UPT, UPT, UR48, 0x4400, URZ ;  /* 0x0000440030047890 */ /* 0x000fe4000fffe0ff */
[----:B------:R-:W-:Y:S01]  /*81e0*/  UIADD3.X UR9, UPT, UPT, URZ, UR53, URZ, UP0, !UPT ;  /* 0x00000035ff097290 */ /* 0x000fe200087fe4ff */
[----:B------:R-:W-:Y:S01]  /*81f0*/  UMOV UR6, UR42 ;  /* 0x0000002a00067c82 */ /* 0x000fe20008000000 */
[----:B------:R-:W-:Y:S07]  /*8200*/  UMOV UR7, UR36 ;  /* 0x0000002400077c82 */ /* 0x000fee0008000000 */
[----:B------:R1:W-:Y:S01]  /*8210*/  UTMASTG.3D [UR4], [UR8] ;  /* 0x00000004080073b5 */ /* 0x0003e20008010000 */
[----:B------:R0:W-:Y:S01]  /*8220*/  UTMACMDFLUSH ;  /* 0x00000000000079b7 */ /* 0x0001e20000000000 */
[----:B-1----:R-:W-:Y:S04]  /*8230*/  DEPBAR.LE SB0, 0x1 ;  /* 0x000080400000791a */ /* 0x002fe80000000000 */
.L_x_108:
[----:B------:R-:W-:Y:S05]  /*8240*/  BSYNC.RECONVERGENT B0 ;  /* 0x0000000000007941 */ /* 0x000fea0003800200 */
.L_x_107:
[----:B------:R-:W-:Y:S01]  /*8250*/  BAR.SYNC.DEFER_BLOCKING 0x1, 0x80 ;  /* 0x0042000000007b1d */ /* 0x000fe20000010000 */
[----:B------:R-:W-:Y:S04]  /*8260*/  UIADD3 UR40, UPT, UPT, UR51, 0x1, URZ ;  /* 0x0000000133287890 */ /* 0x000fe8000fffe0ff */
[----:B------:R-:W-:Y:S04]  /*8270*/  UISETP.NE.AND UP0, UPT, UR40, 0x4, UPT ;  /* 0x000000042800788c */ /* 0x000fe8000bf05270 */
[----:B------:R-:W-:Y:S01]  /*8280*/  USEL UR40, UR40, URZ, UP0 ;  /* 0x000000ff28287287 */ /* 0x000fe20008000000 */
[----:B------:R1:W-:Y:S01]  /*8290*/  @P6 SYNCS.ARRIVE.TRANS64.RED.A1T0 RZ, [R85+URZ], RZ ;  /* 0x000000ff55ff69a7 */ /* 0x0003e200081004ff */
[----:B------:R-:W-:Y:S01]  /*82a0*/  BSSY B1, `(.L_x_109) ;  /* 0x0000020000017945 */ /* 0x000fe20003800000 */
[----:B------:R-:W4:Y:S02]  /*82b0*/  @P6 SYNCS.PHASECHK.TRANS64.TRYWAIT P0, [R0+URZ+0x60], R3 ;  /* 0x00006003000065a7 */ /* 0x000f2400080011ff */
[----:B----4-:R-:W-:Y:S01]  /*82c0*/  @P6 SEL R103, RZ, 0x1, !P0 ;  /* 0x00000001ff676807 */ /* 0x010fe20004000000 */
[----:B-1----:R-:W-:Y:S06]  /*82d0*/  @!P6 BRA `(.L_x_110) ;  /* 0x000000000070e947 */ /* 0x002fec0003800000 */
        /* <DEDUP_REMOVED lines=9> */
[----:B------:R-:W-:Y:S04]  /*8370*/  SHF.L.U32 R7, R167, 0x1f, RZ ;  /* 0x0000001fa7077819 */ /* 0x000fe800000006ff */
[----:B------:R-:W1:Y:S02]  /*8380*/  SYNCS.PHASECHK.TRANS64.TRYWAIT P0, [R0+URZ+0x60], R7 ;  /* 0x00006007000075a7 */ /* 0x000e6400080011ff */
[----:B-1----:R-:W-:Y:S05]  /*8390*/  @!P0 BRA `(.L_x_113) ;  /* 0x0000003400488947 */ /* 0x002fea0003800000 */
.L_x_112:
[----:B------:R-:W-:Y:S05]  /*83a0*/  BSYNC B0 ;  /* 0x0000000000007941 */ /* 0x000fea0003800000 */
.L_x_111:
[----:B------:R-:W-:Y:S01]  /*83b0*/  ISETP.NE.AND P0, PT, R109, RZ, PT ;  /* 0x000000ff6d00720c */ /* 0x000fe20003f05270 */
[----:B------:R-:W-:Y:S11]  /*83c0*/  VIADD R101, R101, 0x1 ;  /* 0x0000000165657836 */ /* 0x000ff60000000000 */
[----:B------:R-:W-:Y:S01]  /*83d0*/  @!UPT UIADD3 URZ, UPT, UPT, URZ, URZ, URZ ;  /* 0x000000fffffff290 */ /* 0x000fe2000fffe0ff */
[----:B------:R4:W2:Y:S01]  /*83e0*/  @P0 LDS.128 R88, [R4+UR48+0x400] ;  /* 0x0004003004580984 */ /* 0x0008a20008000c00 */
[--C-:B-1----:R-:W-:Y:S01]  /*83f0*/  @P0 IMAD.IADD R7, R102, 0x1, R3.reuse ;  /* 0x0000000166070824 */ /* 0x102fe200078e0203 */
[C---:B------:R-:W-:Y:S01]  /*8400*/  @P0 IADD3 R0, PT, PT, R108.reuse, R5, RZ ;  /* 0x000000056c000210 */ /* 0x040fe20007ffe0ff */
[C---:B------:R-:W-:Y:S01]  /*8410*/  @P0 IMAD.IADD R6, R108.reuse, 0x1, R3 ;  /* 0x000000016c060824 */ /* 0x040fe200078e0203 */
[----:B------:R4:W1:Y:S02]  /*8420*/  @P0 LDS.128 R96, [R2+0x400] ;  /* 0x0004000002600984 */ /* 0x0008640000000c00 */
[----:B------:R-:W-:Y:S02]  /*8430*/  @P0 IADD3 R8, PT, PT, R108, R7, RZ ;  /* 0x000000076c080210 */ /* 0x000fe40007ffe0ff */
[----:B------:R4:W1:Y:S04]  /*8440*/  @P0 LDS.128 R104, [R5+0x400] ;  /* 0x0004000005680984 */ /* 0x0008680000000c00 */
[----:B------:R4:W1:Y:S04]  /*8450*/  @P0 LDS.128 R112, [R0+0x400] ;  /* 0x0004000000700984 */ /* 0x0008680000000c00 */
[----:B------:R4:W1:Y:S04]  /*8460*/  @P0 LDS.128 R120, [R3+0x400] ;  /* 0x0004000003780984 */ /* 0x0008680000000c00 */
[----:B------:R4:W1:Y:S04]  /*8470*/  @P0 LDS.128 R128, [R6+0x400] ;  /* 0x0004000006800984 */ /* 0x0008680000000c00 */
[----:B------:R4:W1:Y:S04]  /*8480*/  @P0 LDS.128 R136, [R7+0x400] ;  /* 0x0004000007880984 */ /* 0x0008680000000c00 */
[----:B------:R4:W1:Y:S02]  /*8490*/  @P0 LDS.128 R144, [R8+0x400] ;  /* 0x0004000008900984 */ /* 0x0008640000000c00 */
.L_x_110:
[----:B------:R-:W-:Y:S05]  /*84a0*/  BSYNC B1 ;  /* 0x0000000000017941 */ /* 0x000fea0003800000 */
.L_x_109:
        /* <DEDUP_REMOVED lines=21> */
.L_x_114:
[----:B------:R-:W-:Y:S01]  /*8600*/  ISETP.NE.AND P6, PT, R179, RZ, PT ;  /* 0x000000ffb300720c */ /* 0x000fe20003fc5270 */
[----:B------:R-:W-:Y:S05]  /*8610*/  WARPSYNC.ALL ;  /* 0x0000000000007948 */ /* 0x000fea0003800000 */
[----:B------:R-:W-:Y:S01]  /*8620*/  R2UR UR4, R80 ;  /* 0x00000000500472ca */ /* 0x000fe200000e0000 */
[----:B------:R-:W-:Y:S01]  /*8630*/  BSSY.RECONVERGENT B0, `(.L_x_115) ;  /* 0x0000103000007945 */ /* 0x000fe20003800200 */
[----:B------:R-:W-:Y:S02]  /*8640*/  MOV R3, UR40 ;  /* 0x0000002800037c02 */ /* 0x000fe40008000f00 */
[----:B------:R-:W-:Y:S02]  /*8650*/  MOV R84, UR37 ;  /* 0x0000002500547c02 */ /* 0x000fe40008000f00 */
[C---:B--2---:R-:W-:Y:S02]  /*8660*/  SHF.L.U32 R82, R88.reuse, 0x10, RZ ;  /* 0x0000001058527819 */ /* 0x044fe400000006ff */
[----:B------:R-:W-:Y:S02]  /*8670*/  @P6 LEA R3, R3, UR48, 0x3 ;  /* 0x0000003003036c11 */ /* 0x000fe4000f8e18ff */
[----:B------:R-:W-:Y:S02]  /*8680*/  LOP3.LUT R83, R88, 0xffff0000, RZ, 0xc0, !PT ;  /* 0xffff000058537812 */ /* 0x000fe400078ec0ff */
[----:B------:R-:W-:Y:S01]  /*8690*/  @P6 IADD3 R3, PT, PT, R3, 0x80, RZ ;  /* 0x0000008003036810 */ /* 0x000fe20007ffe0ff */
[----:B------:R-:W2:Y:S01]  /*86a0*/  LDTM.x64 R4, tmem[UR4+0x80] ;  /* 0x00008004000479ee */ /* 0x000ea20008340000 */
[----:B------:R-:W-:Y:S02]  /*86b0*/  ISETP.NE.AND P0, PT, R170, RZ, PT ;  /* 0x000000ffaa00720c */ /* 0x000fe40003f05270 */
[----:B------:R-:W-:Y:S01]  /*86c0*/  @P6 PRMT R84, R84, 0x654, R3 ;  /* 0x0000065454546816 */ /* 0x000fe20000000003 */
[C---:B--2---:R-:W-:Y:S01]  /*86d0*/  FMUL R0, R78.reuse, R4 ;  /* 0x000000044e007220 */ /* 0x044fe20000400000 */
[C---:B------:R-:W-:Y:S01]  /*86e0*/  FMUL R3, R78.reuse, R6 ;  /* 0x000000064e037220 */ /* 0x040fe20000400000 */
        /* <DEDUP_REMOVED lines=38> */
[C---:B------:R-:W-:Y:S01]  /*8950*/  FFMA R0, R81.reuse, R82, R0 ;  /* 0x0000005251007223 */ /* 0x040fe20000000000 */
[----:B------:R-:W-:Y:S01]  /*8960*/  FFMA R2, R81, R83, R2 ;  /* 0x0000005351027223 */ /* 0x000fe20000000002 */
[C---:B------:R-:W-:Y:S01]  /*8970*/  FMUL R45, R78.reuse, R49 ;  /* 0x000000314e2d7220 */ /* 0x040fe20000400000 */
[C---:B------:R-:W-:Y:S01]  /*8980*/  FMUL R58, R78.reuse, R62 ;  /* 0x0000003e4e3a7220 */ /* 0x040fe20000400000 */
[C---:B------:R-:W-:Y:S01]  /*8990*/  FMUL R60, R78.reuse, R64 ;  /* 0x000000404e3c7220 */ /* 0x040fe20000400000 */
[C---:B------:R-:W-:Y:S01]  /*89a0*/  SHF.L.U32 R64, R89.reuse, 0x10, RZ ;  /* 0x0000001059407819 */ /* 0x040fe200000006ff */
[----:B------:R-:W-:Y:S01]  /*89b0*/  FMUL R49, R78, R53 ;  /* 0x000000354e317220 */ /* 0x000fe20000400000 */
[----:B------:R-:W-:Y:S01]  /*89c0*/  F2FP.BF16.F32.PACK_AB R92, R2, R0 ;  /* 0x00000000025c723e */ /* 0x000fe200000010ff */
[C---:B------:R-:W-:Y:S01]  /*89d0*/  FMUL R62, R78.reuse, R66 ;  /* 0x000000424e3e7220 */ /* 0x040fe20000400000 */
[----:B------:R-:W-:Y:S01]  /*89e0*/  LOP3.LUT R66, R89, 0xffff0000, RZ, 0xc0, !PT ;  /* 0xffff000059427812 */ /* 0x000fe200078ec0ff */
[C---:B------:R-:W-:Y:S01]  /*89f0*/  FMUL R53, R78.reuse, R57 ;  /* 0x000000394e357220 */ /* 0x040fe20000400000 */
[----:B------:R-:W-:Y:S01]  /*8a00*/  LOP3.LUT R0, R91, 0xffff0000, RZ, 0xc0, !PT ;  /* 0xffff00005b007812 */ /* 0x000fe200078ec0ff */
[----:B------:R-:W-:Y:S01]  /*8a10*/  FMUL R7, R78, R7 ;  /* 0x000000074e077220 */ /* 0x000fe20000400000 */
[----:B-1----:R-:W-:Y:S01]  /*8a20*/  LOP3.LUT R2, R96, 0xffff0000, RZ, 0xc0, !PT ;  /* 0xffff000060027812 */ /* 0x002fe200078ec0ff */
[C---:B------:R-:W-:Y:S01]  /*8a30*/  FMUL R57, R78.reuse, R61 ;  /* 0x0000003d4e397220 */ /* 0x040fe20000400000 */
[----:B------:R-:W-:Y:S01]  /*8a40*/  FMUL R61, R78, R65 ;  /* 0x000000414e3d7220 */ /* 0x000fe20000400000 */
[C---:B------:R-:W-:Y:S01]  /*8a50*/  SHF.L.U32 R65, R90.reuse, 0x10, RZ ;  /* 0x000000105a417819 */ /* 0x040fe200000006ff */
[C---:B------:R-:W-:Y:S01]  /*8a60*/  FFMA R3, R81.reuse, R64, R3 ;  /* 0x0000004051037223 */ /* 0x040fe20000000003 */
[----:B------:R-:W-:Y:S01]  /*8a70*/  LOP3.LUT R64, R90, 0xffff0000, RZ, 0xc0, !PT ;  /* 0xffff00005a407812 */ /* 0x000fe200078ec0ff */
[C---:B------:R-:W-:Y:S01]  /*8a80*/  FFMA R7, R81.reuse, R66, R7 ;  /* 0x0000004251077223 */ /* 0x040fe20000000007 */
[C---:B------:R-:W-:Y:S01]  /*8a90*/  FMUL R11, R78.reuse, R11 ;  /* 0x0000000b4e0b7220 */ /* 0x040fe20000400000 */
[----:B------:R-:W-:Y:S01]  /*8aa0*/  FFMA R4, R81, R65, R4 ;  /* 0x0000004151047223 */ /* 0x000fe20000000004 */
[----:B------:R-:W-:Y:S01]  /*8ab0*/  SHF.L.U32 R65, R91, 0x10, RZ ;  /* 0x000000105b417819 */ /* 0x000fe200000006ff */
[----:B------:R-:W-:Y:S01]  /*8ac0*/  FFMA R5, R81, R64, R5 ;  /* 0x0000004051057223 */ /* 0x000fe20000000005 */
[----:B------:R-:W-:Y:S01]  /*8ad0*/  F2FP.BF16.F32.PACK_AB R93, R7, R3 ;  /* 0x00000003075d723e */ /* 0x000fe200000010ff */
[----:B------:R-:W-:Y:S01]  /*8ae0*/  FMUL R15, R78, R15 ;  /* 0x0000000f4e0f7220 */ /* 0x000fe20000400000 */
[----:B------:R-:W-:Y:S01]  /*8af0*/  SHF.L.U32 R3, R96, 0x10, RZ ;  /* 0x0000001060037819 */ /* 0x000fe200000006ff */
[----:B------:R-:W-:Y:S01]  /*8b00*/  FFMA R6, R81, R65, R6 ;  /* 0x0000004151067223 */ /* 0x000fe20000000006 */
[----:B------:R-:W-:Y:S01]  /*8b10*/  F2FP.BF16.F32.PACK_AB R94, R5, R4 ;  /* 0x00000004055e723e */ /* 0x000fe200000010ff */
[----:B------:R-:W-:Y:S01]  /*8b20*/  FFMA R11, R81, R0, R11 ;  /* 0x00000000510b7223 */ /* 0x000fe2000000000b */
[----:B------:R-:W-:Y:S01]  /*8b30*/  SHF.L.U32 R0, R97, 0x10, RZ ;  /* 0x0000001061007819 */ /* 0x000fe200000006ff */
[C---:B------:R-:W-:Y:S01]  /*8b40*/  FFMA R8, R81.reuse, R3, R8 ;  /* 0x0000000351087223 */ /* 0x040fe20000000008 */
[C---:B------:R-:W-:Y:S01]  /*8b50*/  SHF.L.U32 R3, R98.reuse, 0x10, RZ ;  /* 0x0000001062037819 */ /* 0x040fe200000006ff */
[----:B------:R-:W-:Y:S01]  /*8b60*/  FFMA R9, R81, R2, R9 ;  /* 0x0000000251097223 */ /* 0x000fe20000000009 */
[----:B------:R-:W-:Y:S01]  /*8b70*/  LOP3.LUT R2, R97, 0xffff0000, RZ, 0xc0, !PT ;  /* 0xffff000061027812 */ /* 0x000fe200078ec0ff */
[C---:B------:R-:W-:Y:S01]  /*8b80*/  FFMA R10, R81.reuse, R0, R10 ;  /* 0x00000000510a7223 */ /* 0x040fe2000000000a */
[----:B------:R-:W-:Y:S01]  /*8b90*/  LOP3.LUT R0, R98, 0xffff0000, RZ, 0xc0, !PT ;  /* 0xffff000062007812 */ /* 0x000fe200078ec0ff */
[----:B------:R-:W-:Y:S01]  /*8ba0*/  FMUL R19, R78, R19 ;  /* 0x000000134e137220 */ /* 0x000fe20000400000 */
[C---:B------:R-:W-:Y:S01]  /*8bb0*/  SHF.L.U32 R5, R104.reuse, 0x10, RZ ;  /* 0x0000001068057819 */ /* 0x040fe200000006ff */
[----:B------:R-:W-:Y:S01]  /*8bc0*/  FFMA R15, R81, R2, R15 ;  /* 0x00000002510f7223 */ /* 0x000fe2000000000f */
[----:B------:R-:W-:Y:S01]  /*8bd0*/  LOP3.LUT R2, R99, 0xffff0000, RZ, 0xc0, !PT ;  /* 0xffff000063027812 */ /* 0x000fe200078ec0ff */
[----:B------:R-:W-:Y:S01]  /*8be0*/  FFMA R12, R81, R3, R12 ;  /* 0x00000003510c7223 */ /* 0x000fe2000000000c */
[----:B------:R-:W-:Y:S01]  /*8bf0*/  SHF.L.U32 R3, R99, 0x10, RZ ;  /* 0x0000001063037819 */ /* 0x000fe200000006ff */
[----:B------:R-:W-:Y:S01]  /*8c00*/  FFMA R13, R81, R0, R13 ;  /* 0x00000000510d7223 */ /* 0x000fe2000000000d */
[----:B------:R-:W-:Y:S01]  /*8c10*/  LOP3.LUT R0, R104, 0xffff0000, RZ, 0xc0, !PT ;  /* 0xffff000068007812 */ /* 0x000fe200078ec0ff */
[----:B------:R-:W-:Y:S01]  /*8c20*/  FMUL R23, R78, R23 ;  /* 0x000000174e177220 */ /* 0x000fe20000400000 */
[----:B------:R-:W-:Y:S01]  /*8c30*/  LOP3.LUT R4, R107, 0xffff0000, RZ, 0xc0, !PT ;  /* 0xffff00006b047812 */ /* 0x000fe200078ec0ff */
[C---:B------:R-:W-:Y:S01]  /*8c40*/  FFMA R14, R81.reuse, R3, R14 ;  /* 0x00000003510e7223 */ /* 0x040fe2000000000e */
[C---:B------:R-:W-:Y:S01]  /*8c50*/  SHF.L.U32 R3, R106.reuse, 0x10, RZ ;  /* 0x000000106a037819 */ /* 0x040fe200000006ff */
[----:B------:R-:W-:Y:S01]  /*8c60*/  FFMA R19, R81, R2, R19 ;  /* 0x0000000251137223 */ /* 0x000fe20000000013 */
[----:B------:R-:W-:Y:S01]  /*8c70*/  SHF.L.U32 R2, R105, 0x10, RZ ;  /* 0x0000001069027819 */ /* 0x000fe200000006ff */
[----:B------:R-:W-:Y:S01]  /*8c80*/  FFMA R16, R81, R5, R16 ;  /* 0x0000000551107223 */ /* 0x000fe20000000010 */
[----:B------:R-:W-:Y:S01]  /*8c90*/  SHF.L.U32 R5, R107, 0x10, RZ ;  /* 0x000000106b057819 */ /* 0x000fe200000006ff */
[----:B------:R-:W-:Y:S01]  /*8ca0*/  FFMA R17, R81, R0, R17 ;  /* 0x0000000051117223 */ /* 0x000fe20000000011 */
[----:B------:R-:W-:Y:S01]  /*8cb0*/  LOP3.LUT R0, R105, 0xffff0000, RZ, 0xc0, !PT ;  /* 0xffff000069007812 */ /* 0x000fe200078ec0ff */
[----:B------:R-:W-:Y:S01]  /*8cc0*/  FFMA R18, R81, R2, R18 ;  /* 0x0000000251127223 */ /* 0x000fe20000000012 */
[----:B------:R-:W-:Y:S01]  /*8cd0*/  LOP3.LUT R2, R106, 0xffff0000, RZ, 0xc0, !PT ;  /* 0xffff00006a027812 */ /* 0x000fe200078ec0ff */
[----:B------:R-:W-:Y:S01]  /*8ce0*/  FMUL R27, R78, R27 ;  /* 0x0000001b4e1b7220 */ /* 0x000fe20000400000 */
[----:B------:R-:W-:Y:S01]  /*8cf0*/  F2FP.BF16.F32.PACK_AB R95, R11, R6 ;  /* 0x000000060b5f723e */ /* 0x000fe200000010ff */
[C---:B------:R-:W-:Y:S01]  /*8d00*/  FFMA R23, R81.reuse, R0, R23 ;  /* 0x0000000051177223 */ /* 0x040fe20000000017 */
[----:B------:R-:W-:Y:S01]  /*8d10*/  SHF.L.U32 R0, R112, 0x10, RZ ;  /* 0x0000001070007819 */ /* 0x000fe200000006ff */
[C---:B------:R-:W-:Y:S01]  /*8d20*/  FFMA R20, R81.reuse, R3, R20 ;  /* 0x0000000351147223 */ /* 0x040fe20000000014 */
[----:B------:R-:W-:Y:S01]  /*8d30*/  SHF.L.U32 R3, R114, 0x10, RZ ;  /* 0x0000001072037819 */ /* 0x000fe200000006ff */
        /* <DEDUP_REMOVED lines=8> */
[----:B------:R-:W-:Y:S01]  /*8dc0*/  FFMA R25, R81, R2, R25 ;  /* 0x0000000251197223 */ /* 0x000fe20000000019 */
[----:B------:R-:W-:Y:S01]  /*8dd0*/  LOP3.LUT R2, R114, 0xffff0000, RZ, 0xc0, !PT ;  /* 0xffff000072027812 */ /* 0x000fe200078ec0ff */
[C---:B------:R-:W-:Y:S01]  /*8de0*/  FMUL R31, R78.reuse, R31 ;  /* 0x0000001f4e1f7220 */ /* 0x040fe20000400000 */
[----:B------:R-:W-:Y:S01]  /*8df0*/  F2FP.BF16.F32.PACK_AB R8, R9, R8 ;  /* 0x000000080908723e */ /* 0x000fe200000010ff */
[----:B------:R-:W-:Y:S01]  /*8e00*/  FFMA R26, R81, R0, R26 ;  /* 0x00000000511a7223 */ /* 0x000fe2000000001a */
[----:B------:R-:W-:Y:S01]  /*8e10*/  LOP3.LUT R0, R113, 0xffff0000, RZ, 0xc0, !PT ;  /* 0xffff000071007812 */ /* 0x000fe200078ec0ff */
[C---:B------:R-:W-:Y:S01]  /*8e20*/  FMUL R35, R78.reuse, R35 ;  /* 0x000000234e237220 */ /* 0x040fe20000400000 */
[----:B------:R-:W-:Y:S01]  /*8e30*/  F2FP.BF16.F32.PACK_AB R9, R15, R10 ;  /* 0x0000000a0f09723e */ /* 0x000fe200000010ff */
[----:B------:R-:W-:Y:S01]  /*8e40*/  FMUL R39, R78, R39 ;  /* 0x000000274e277220 */ /* 0x000fe20000400000 */
[----:B------:R-:W-:Y:S01]  /*8e50*/  F2FP.BF16.F32.PACK_AB R10, R13, R12 ;  /* 0x0000000c0d0a723e */ /* 0x000fe200000010ff */
[C---:B------:R-:W-:Y:S01]  /*8e60*/  FFMA R31, R81.reuse, R0, R31 ;  /* 0x00000000511f7223 */ /* 0x040fe2000000001f */
[C---:B------:R-:W-:Y:S01]  /*8e70*/  SHF.L.U32 R0, R120.reuse, 0x10, RZ ;  /* 0x0000001078007819 */ /* 0x040fe200000006ff */
[----:B------:R-:W-:Y:S01]  /*8e80*/  FFMA R28, R81, R3, R28 ;  /* 0x00000003511c7223 */ /* 0x000fe2000000001c */
[----:B------:R-:W-:Y:S01]  /*8e90*/  SHF.L.U32 R3, R121, 0x10, RZ ;  /* 0x0000001079037819 */ /* 0x000fe200000006ff */
        /* <DEDUP_REMOVED lines=8> */
[----:B------:R-:W-:Y:S01]  /*8f20*/  FFMA R33, R81, R2, R33 ;  /* 0x0000000251217223 */ /* 0x000fe20000000021 */
[----:B------:R-:W-:Y:S01]  /*8f30*/  LOP3.LUT R2, R123, 0xffff0000, RZ, 0xc0, !PT ;  /* 0xffff00007b027812 */ /* 0x000fe200078ec0ff */
[C---:B------:R-:W-:Y:S01]  /*8f40*/  FFMA R34, R81.reuse, R3, R34 ;  /* 0x0000000351227223 */ /* 0x040fe20000000022 */
[C---:B------:R-:W-:Y:S01]  /*8f50*/  SHF.L.U32 R3, R122.reuse, 0x10, RZ ;  /* 0x000000107a037819 */ /* 0x040fe200000006ff */
[----:B------:R-:W-:Y:S01]  /*8f60*/  FFMA R39, R81, R0, R39 ;  /* 0x0000000051277223 */ /* 0x000fe20000000027 */
[----:B------:R-:W-:Y:S01]  /*8f70*/  LOP3.LUT R0, R122, 0xffff0000, RZ, 0xc0, !PT ;  /* 0xffff00007a007812 */ /* 0x000fe200078ec0ff */
[----:B------:R-:W-:Y:S01]  /*8f80*/  FMUL R43, R78, R43 ;  /* 0x0000002b4e2b7220 */ /* 0x000fe20000400000 */
[----:B------:R-:W-:Y:S01]  /*8f90*/  F2FP.BF16.F32.PACK_AB R16, R17, R16 ;  /* 0x000000101110723e */ /* 0x000fe200000010ff */
[----:B------:R-:W-:Y:S01]  /*8fa0*/  FFMA R36, R81, R3, R36 ;  /* 0x0000000351247223 */ /* 0x000fe20000000024 */
[----:B------:R-:W-:Y:S01]  /*8fb0*/  SHF.L.U32 R3, R129, 0x10, RZ ;  /* 0x0000001081037819 */ /* 0x000fe200000006ff */
[C---:B------:R-:W-:Y:S01]  /*8fc0*/  FFMA R37, R81.reuse, R0, R37 ;  /* 0x0000000051257223 */ /* 0x040fe20000000025 */
[C---:B------:R-:W-:Y:S01]  /*8fd0*/  SHF.L.U32 R0, R128.reuse, 0x10, RZ ;  /* 0x0000001080007819 */ /* 0x040fe200000006ff */
[----:B------:R-:W-:Y:S01]  /*8fe0*/  FFMA R38, R81, R5, R38 ;  /* 0x0000000551267223 */ /* 0x000fe20000000026 */
[----:B------:R-:W-:Y:S01]  /*8ff0*/  F2FP.BF16.F32.PACK_AB R17, R23, R18 ;  /* 0x000000121711723e */ /* 0x000fe200000010ff */
[----:B------:R1:W-:Y:S01]  /*9000*/  STS.128 [R182+UR48+0x8400], R92 ;  /* 0x0084005cb6007988 */ /* 0x0003e20008000c30 */
[----:B------:R-:W-:Y:S01]  /*9010*/  SHF.L.U32 R5, R131, 0x10, RZ ;  /* 0x0000001083057819 */ /* 0x000fe200000006ff */
[C---:B------:R-:W-:Y:S01]  /*9020*/  FFMA R43, R81.reuse, R2, R43 ;  /* 0x00000002512b7223 */ /* 0x040fe2000000002b */
[----:B------:R-:W-:Y:S01]  /*9030*/  LOP3.LUT R2, R128, 0xffff0000, RZ, 0xc0, !PT ;  /* 0xffff000080027812 */ /* 0x000fe200078ec0ff */
[----:B------:R-:W-:Y:S01]  /*9040*/  FFMA R40, R81, R0, R40 ;  /* 0x0000000051287223 */ /* 0x000fe20000000028 */
[----:B------:R-:W-:Y:S01]  /*9050*/  LOP3.LUT R0, R129, 0xffff0000, RZ, 0xc0, !PT ;  /* 0xffff000081007812 */ /* 0x000fe200078ec0ff */
[----:B------:R-:W-:Y:S01]  /*9060*/  FMUL R47, R78, R47 ;  /* 0x0000002f4e2f7220 */ /* 0x000fe20000400000 */
[----:B------:R-:W-:Y:S01]  /*9070*/  F2FP.BF16.F32.PACK_AB R18, R21, R20 ;  /* 0x000000141512723e */ /* 0x000fe200000010ff */
[C---:B------:R-:W-:Y:S01]  /*9080*/  FFMA R41, R81.reuse, R2, R41 ;  /* 0x0000000251297223 */ /* 0x040fe20000000029 */
[C---:B------:R-:W-:Y:S01]  /*9090*/  LOP3.LUT R2, R130.reuse, 0xffff0000, RZ, 0xc0, !PT ;  /* 0xffff000082027812 */ /* 0x040fe200078ec0ff */
[----:B------:R-:W-:Y:S01]  /*90a0*/  FFMA R42, R81, R3, R42 ;  /* 0x00000003512a7223 */ /* 0x000fe2000000002a */
[----:B------:R-:W-:Y:S01]  /*90b0*/  SHF.L.U32 R3, R130, 0x10, RZ ;  /* 0x0000001082037819 */ /* 0x000fe200000006ff */
[----:B------:R1:W-:Y:S01]  /*90c0*/  STS.128 [R181+0x8400], R8 ;  /* 0x00840008b5007388 */ /* 0x0003e20000000c00 */
[----:B------:R-:W-:Y:S01]  /*90d0*/  F2FP.BF16.F32.PACK_AB R19, R27, R22 ;  /* 0x000000161b13723e */ /* 0x000fe200000010ff */
[----:B------:R-:W-:Y:S01]  /*90e0*/  FFMA R47, R81, R0, R47 ;  /* 0x00000000512f7223 */ /* 0x000fe2000000002f */
[----:B------:R-:W-:Y:S01]  /*90f0*/  LOP3.LUT R0, R131, 0xffff0000, RZ, 0xc0, !PT ;  /* 0xffff000083007812 */ /* 0x000fe200078ec0ff */
[----:B------:R-:W-:Y:S01]  /*9100*/  FMUL R51, R78, R51 ;  /* 0x000000334e337220 */ /* 0x000fe20000400000 */
[----:B------:R-:W-:Y:S01]  /*9110*/  F2FP.BF16.F32.PACK_AB R24, R25, R24 ;  /* 0x000000181918723e */ /* 0x000fe200000010ff */
[C---:B------:R-:W-:Y:S01]  /*9120*/  FFMA R44, R81.reuse, R3, R44 ;  /* 0x00000003512c7223 */ /* 0x040fe2000000002c */
[C---:B------:R-:W-:Y:S01]  /*9130*/  SHF.L.U32 R3, R136.reuse, 0x10, RZ ;  /* 0x0000001088037819 */ /* 0x040fe200000006ff */
[----:B------:R-:W-:Y:S01]  /*9140*/  FFMA R45, R81, R2, R45 ;  /* 0x00000002512d7223 */ /* 0x000fe2000000002d */
[----:B------:R-:W-:Y:S01]  /*9150*/  F2FP.BF16.F32.PACK_AB R25, R31, R26 ;  /* 0x0000001a1f19723e */ /* 0x000fe200000010ff */
[----:B------:R-:W-:Y:S01]  /*9160*/  FFMA R46, R81, R5, R46 ;  /* 0x00000005512e7223 */ /* 0x000fe2000000002e */
[----:B------:R-:W-:Y:S01]  /*9170*/  SHF.L.U32 R5, R137, 0x10, RZ ;  /* 0x0000001089057819 */ /* 0x000fe200000006ff */
[----:B------:R1:W-:Y:S01]  /*9180*/  STS.128 [R180+0x8400], R16 ;  /* 0x00840010b4007388 */ /* 0x0003e20000000c00 */
[----:B------:R-:W-:Y:S01]  /*9190*/  F2FP.BF16.F32.PACK_AB R26, R29, R28 ;  /* 0x0000001c1d1a723e */ /* 0x000fe200000010ff */
[C---:B------:R-:W-:Y:S01]  /*91a0*/  FFMA R51, R81.reuse, R0, R51 ;  /* 0x0000000051337223 */ /* 0x040fe20000000033 */
[----:B------:R-:W-:Y:S01]  /*91b0*/  LOP3.LUT R0, R136, 0xffff0000, RZ, 0xc0, !PT ;  /* 0xffff000088007812 */ /* 0x000fe200078ec0ff */
[----:B------:R-:W-:Y:S01]  /*91c0*/  FFMA R48, R81, R3, R48 ;  /* 0x0000000351307223 */ /* 0x000fe20000000030 */
[----:B------:R-:W-:Y:S01]  /*91d0*/  F2FP.BF16.F32.PACK_AB R27, R35, R30 ;  /* 0x0000001e231b723e */ /* 0x000fe200000010ff */
[----:B------:R-:W-:Y:S01]  /*91e0*/  FMUL R55, R78, R55 ;  /* 0x000000374e377220 */ /* 0x000fe20000400000 */
[----:B------:R-:W-:Y:S01]  /*91f0*/  LOP3.LUT R2, R137, 0xffff0000, RZ, 0xc0, !PT ;  /* 0xffff000089027812 */ /* 0x000fe200078ec0ff */
[C---:B------:R-:W-:Y:S01]  /*9200*/  FFMA R49, R81.reuse, R0, R49 ;  /* 0x0000000051317223 */ /* 0x040fe20000000031 */
[C---:B------:R-:W-:Y:S01]  /*9210*/  SHF.L.U32 R0, R138.reuse, 0x10, RZ ;  /* 0x000000108a007819 */ /* 0x040fe200000006ff */
[----:B------:R-:W-:Y:S01]  /*9220*/  FFMA R50, R81, R5, R50 ;  /* 0x0000000551327223 */ /* 0x000fe20000000032 */
[----:B------:R-:W-:Y:S01]  /*9230*/  F2FP.BF16.F32.PACK_AB R32, R33, R32 ;  /* 0x000000202120723e */ /* 0x000fe200000010ff */
[----:B------:R1:W-:Y:S01]  /*9240*/  STS.128 [R178+0x8400], R24 ;  /* 0x00840018b2007388 */ /* 0x0003e20000000c00 */
[----:B------:R-:W-:Y:S01]  /*9250*/  F2FP.BF16.F32.PACK_AB R33, R39, R34 ;  /* 0x000000222721723e */ /* 0x000fe200000010ff */
[C---:B------:R-:W-:Y:S01]  /*9260*/  FFMA R55, R81.reuse, R2, R55 ;  /* 0x0000000251377223 */ /* 0x040fe20000000037 */
[----:B------:R-:W-:Y:S01]  /*9270*/  LOP3.LUT R2, R138, 0xffff0000, RZ, 0xc0, !PT ;  /* 0xffff00008a027812 */ /* 0x000fe200078ec0ff */
[----:B------:R-:W-:Y:S01]  /*9280*/  FFMA R52, R81, R0, R52 ;  /* 0x0000000051347223 */ /* 0x000fe20000000034 */
[----:B------:R-:W-:Y:S01]  /*9290*/  SHF.L.U32 R3, R139, 0x10, RZ ;  /* 0x000000108b037819 */ /* 0x000fe200000006ff */
[C---:B------:R-:W-:Y:S01]  /*92a0*/  FMUL R59, R78.reuse, R59 ;  /* 0x0000003b4e3b7220 */ /* 0x040fe20000400000 */
[----:B------:R-:W-:Y:S01]  /*92b0*/  F2FP.BF16.F32.PACK_AB R34, R37, R36 ;  /* 0x000000242522723e */ /* 0x000fe200000010ff */
[----:B------:R-:W-:Y:S01]  /*92c0*/  FFMA R53, R81, R2, R53 ;  /* 0x0000000251357223 */ /* 0x000fe20000000035 */
[----:B------:R-:W-:Y:S01]  /*92d0*/  F2FP.BF16.F32.PACK_AB R35, R43, R38 ;  /* 0x000000262b23723e */ /* 0x000fe200000010ff */
[----:B------:R-:W-:Y:S01]  /*92e0*/  FFMA R54, R81, R3, R54 ;  /* 0x0000000351367223 */ /* 0x000fe20000000036 */
[----:B------:R-:W-:Y:S01]  /*92f0*/  LOP3.LUT R0, R139, 0xffff0000, RZ, 0xc0, !PT ;  /* 0xffff00008b007812 */ /* 0x000fe200078ec0ff */
[----:B------:R-:W-:Y:S01]  /*9300*/  FMUL R63, R78, R63 ;  /* 0x0000003f4e3f7220 */ /* 0x000fe20000400000 */
[----:B------:R-:W-:Y:S01]  /*9310*/  F2FP.BF16.F32.PACK_AB R40, R41, R40 ;  /* 0x000000282928723e */ /* 0x000fe200000010ff */
[----:B------:R1:W-:Y:S01]  /*9320*/  STS.128 [R177+0x8400], R32 ;  /* 0x00840020b1007388 */ /* 0x0003e20000000c00 */
[C---:B------:R-:W-:Y:S01]  /*9330*/  SHF.L.U32 R3, R144.reuse, 0x10, RZ ;  /* 0x0000001090037819 */ /* 0x040fe200000006ff */
[----:B------:R-:W-:Y:S01]  /*9340*/  FFMA R59, R81, R0, R59 ;  /* 0x00000000513b7223 */ /* 0x000fe2000000003b */
[----:B------:R-:W-:Y:S01]  /*9350*/  LOP3.LUT R2, R144, 0xffff0000, RZ, 0xc0, !PT ;  /* 0xffff000090027812 */ /* 0x000fe200078ec0ff */
[----:B------:R-:W-:Y:S01]  /*9360*/  FMUL R67, R78, R67 ;  /* 0x000000434e437220 */ /* 0x000fe20000400000 */
[----:B------:R-:W-:Y:S01]  /*9370*/  F2FP.BF16.F32.PACK_AB R41, R47, R42 ;  /* 0x0000002a2f29723e */ /* 0x000fe200000010ff */
[----:B------:R-:W-:Y:S01]  /*9380*/  FFMA R56, R81, R3, R56 ;  /* 0x0000000351387223 */ /* 0x000fe20000000038 */
[----:B------:R-:W-:Y:S01]  /*9390*/  SHF.L.U32 R5, R145, 0x10, RZ ;  /* 0x0000001091057819 */ /* 0x000fe200000006ff */
[----:B------:R-:W-:Y:S01]  /*93a0*/  FFMA R57, R81, R2, R57 ;  /* 0x0000000251397223 */ /* 0x000fe20000000039 */
[----:B------:R-:W-:Y:S02]  /*93b0*/  F2FP.BF16.F32.PACK_AB R42, R45, R44 ;  /* 0x0000002c2d2a723e */ /* 0x000fe400000010ff */
[----:B------:R-:W-:Y:S01]  /*93c0*/  F2FP.BF16.F32.PACK_AB R43, R51, R46 ;  /* 0x0000002e332b723e */ /* 0x000fe200000010ff */
[----:B------:R-:W-:Y:S01]  /*93d0*/  FFMA R58, R81, R5, R58 ;  /* 0x00000005513a7223 */ /* 0x000fe2000000003a */
[----:B------:R-:W-:Y:S02]  /*93e0*/  LOP3.LUT R0, R145, 0xffff0000, RZ, 0xc0, !PT ;  /* 0xffff000091007812 */ /* 0x000fe400078ec0ff */
[C---:B------:R-:W-:Y:S01]  /*93f0*/  SHF.L.U32 R3, R146.reuse, 0x10, RZ ;  /* 0x0000001092037819 */ /* 0x040fe200000006ff */
[----:B------:R1:W-:Y:S01]  /*9400*/  STS.128 [R176+0x8400], R40 ;  /* 0x00840028b0007388 */ /* 0x0003e20000000c00 */
        /* <DEDUP_REMOVED lines=8> */
[----:B------:R-:W-:Y:S02]  /*9490*/  F2FP.BF16.F32.PACK_AB R49, R55, R50 ;  /* 0x000000323731723e */ /* 0x000fe400000010ff */
[----:B------:R-:W-:Y:S01]  /*94a0*/  F2FP.BF16.F32.PACK_AB R50, R53, R52 ;  /* 0x000000343532723e */ /* 0x000fe200000010ff */
[----:B------:R-:W-:Y:S01]  /*94b0*/  FFMA R67, R81, R4, R67 ;  /* 0x0000000451437223 */ /* 0x000fe20000000043 */
[----:B------:R-:W-:Y:S02]  /*94c0*/  F2FP.BF16.F32.PACK_AB R51, R59, R54 ;  /* 0x000000363b33723e */ /* 0x000fe400000010ff */
[----:B------:R-:W-:Y:S02]  /*94d0*/  F2FP.BF16.F32.PACK_AB R56, R57, R56 ;  /* 0x000000383938723e */ /* 0x000fe400000010ff */
        /* <DEDUP_REMOVED lines=23> */
[----:B--2---:R-:W-:Y:S04]  /*9650*/  DEPBAR.LE SB0, 0x1 ;  /* 0x000080400000791a */ /* 0x004fe80000000000 */
.L_x_116:
[----:B------:R-:W-:Y:S05]  /*9660*/  BSYNC.RECONVERGENT B0 ;  /* 0x0000000000007941 */ /* 0x000fea0003800200 */
.L_x_115:
        /* <DEDUP_REMOVED lines=8> */
[----:B--2---:R-:W-:Y:S06]  /*96f0*/  @!P6 BRA `(.L_x_118) ;  /* 0x00000000006ce947 */ /* 0x004fec0003800000 */
[----:B------:R-:W-:Y:S01]  /*9700*/  ISETP.NE.AND P1, PT, R109, RZ, PT ;  /* 0x000000ff6d00720c */ /* 0x000fe20003f25270 */
[----:B------:R-:W-:Y:S01]  /*9710*/  BSSY B0, `(.L_x_119) ;  /* 0x000000b000007945 */ /* 0x000fe20003800000 */
[----:B------:R-:W-:Y:S11]  /*9720*/  ISETP.NE.AND P0, PT, R103, RZ, PT ;  /* 0x000000ff6700720c */ /* 0x000ff60003f05270 */
[----:B------:R-:W-:Y:S05]  /*9730*/  @P1 IMAD R101, R101, 0x4000, R182 ;  /* 0x0000400065651824 */ /* 0x000fea00078e02b6 */
[----:B-1----:R-:W-:Y:S04]  /*9740*/  @P1 IADD3 R9, PT, PT, R101, UR48, RZ ;  /* 0x0000003065091c10 */ /* 0x002fe8000fffe0ff */
[----:B------:R-:W-:Y:S01]  /*9750*/  @P1 IADD3 R7, PT, PT, R102, R9, RZ ;  /* 0x0000000966071210 */ /* 0x000fe20007ffe0ff */
[--C-:B------:R-:W-:Y:S02]  /*9760*/  @P1 IMAD.IADD R5, R100, 0x1, R9.reuse ;  /* 0x0000000164051824 */ /* 0x100fe400078e0209 */
[----:B------:R-:W-:Y:S01]  /*9770*/  @P1 IMAD.IADD R2, R108, 0x1, R9 ;  /* 0x000000016c021824 */ /* 0x000fe200078e0209 */
[----:B------:R-:W-:Y:S06]  /*9780*/  @P0 BRA `(.L_x_120) ;  /* 0x00000000000c0947 */ /* 0x000fec0003800000 */
[----:B------:R-:W-:Y:S04]  /*9790*/  SHF.L.U32 R0, R167, 0x1f, RZ ;  /* 0x0000001fa7007819 */ /* 0x000fe800000006ff */
[----:B------:R-:W1:Y:S02]  /*97a0*/  SYNCS.PHASECHK.TRANS64.TRYWAIT P0, [R3+URZ+0x60], R0 ;  /* 0x00006000030075a7 */ /* 0x000e6400080011ff */
[----:B-1----:R-:W-:Y:S05]  /*97b0*/  @!P0 BRA `(.L_x_121) ;  /* 0x0000002000548947 */ /* 0x002fea0003800000 */
.L_x_120:
[----:B------:R-:W-:Y:S05]  /*97c0*/  BSYNC B0 ;  /* 0x0000000000007941 */ /* 0x000fea0003800000 */
.L_x_119:
[----:B------:R-:W-:Y:S11]  /*97d0*/  ISETP.NE.AND P0, PT, R109, RZ, PT ;  /* 0x000000ff6d00720c */ /* 0x000ff60003f05270 */
[----:B------:R-:W-:Y:S02]  /*97e0*/  @!UPT UIADD3 URZ, UPT, UPT, URZ, URZ, URZ ;  /* 0x000000fffffff290 */ /* 0x000fe4000fffe0ff */
[----:B------:R2:W4:Y:S01]  /*97f0*/  @P0 LDS.128 R88, [R101+UR48+0x400] ;  /* 0x0004003065580984 */ /* 0x0005220008000c00 */
[----:B-1----:R-:W-:Y:S01]  /*9800*/  @P0 IMAD.IADD R3, R102, 0x1, R5 ;  /* 0x0000000166030824 */ /* 0x002fe200078e0205 */
        /* <DEDUP_REMOVED lines=10> */
.L_x_118:
[----:B------:R-:W-:Y:S05]  /*98b0*/  BSYNC B1 ;  /* 0x0000000000017941 */ /* 0x000fea0003800000 */
.L_x_117:
[----:B--2---:R-:W-:Y:S05]  /*98c0*/  VIADD R3, R80, 0xc0 ;  /* 0x000000c050037836 */ /* 0x004fea0000000000 */
[----:B------:R-:W-:Y:S04]  /*98d0*/  SHF.R.U32.HI R3, RZ, 0x15, R3 ;  /* 0x00000015ff037819 */ /* 0x000fe80000011603 */
[----:B------:R-:W-:Y:S11]  /*98e0*/  LOP3.LUT P0, RZ, R3, 0x3, R162, 0x48, !PT ;  /* 0x0000000303ff7812 */ /* 0x000ff600078048a2 */
[----:B------:R-:W-:Y:S02]  /*98f0*/  @!UPT UIADD3 URZ, UPT, UPT, URZ, URZ, URZ ;  /* 0x000000fffffff290 */ /* 0x000fe4000fffe0ff */
[----:B------:R-:W-:Y:S05]  /*9900*/  @!P0 BRA `(.L_x_122) ;  /* 0x0000000000408947 */ /* 0x000fea0003800000 */
[----:B------:R-:W2:Y:S01]  /*9910*/  LDCU.64 UR8, c[0x4][0x70] ;  /* 0x01000e00ff0877ac */ /* 0x000ea20008000a00 */
[----:B------:R-:W-:Y:S01]  /*9920*/  MOV R3, 0x0 ;  /* 0x0000000000037802 */ /* 0x000fe20000000f00 */
[----:B------:R-:W-:Y:S02]  /*9930*/  HFMA2 R12, -RZ, RZ, 0, 5.9604644775390625e-08 ;  /* 0x00000001ff0c7431 */ /* 0x000fe400000001ff */
[----:B-1----:R-:W-:Y:S02]  /*9940*/  IMAD.MOV.U32 R8, RZ, RZ, 0x192 ;  /* 0x00000192ff087424 */ /* 0x002fe400078e00ff */
[----:B------:R-:W-:Y:S01]  /*9950*/  IMAD.MOV.U32 R13, RZ, RZ, RZ ;  /* 0x000000ffff0d7224 */ /* 0x000fe200078e00ff */
[----:B------:R-:W1:Y:S01]  /*9960*/  LDCU.64 UR6, c[0x4][0x78] ;  /* 0x01000f00ff0677ac */ /* 0x000e620008000a00 */
[----:B------:R-:W3:Y:S01]  /*9970*/  LDC.64 R2, c[0x4][R3] ;  /* 0x0100000003027b82 */ /* 0x000ee20000000a00 */
[----:B------:R-:W5:Y:S01]  /*9980*/  LDCU.64 UR4, c[0x4][0x10] ;  /* 0x01000200ff0477ac */ /* 0x000f620008000a00 */
[----:B--2---:R-:W-:Y:S01]  /*9990*/  MOV R5, UR9 ;  /* 0x0000000900057c02 */ /* 0x004fe20008000f00 */
[----:B------:R-:W-:Y:S01]  /*99a0*/  IMAD.U32 R4, RZ, RZ, UR8 ;  /* 0x00000008ff047e24 */ /* 0x000fe2000f8e00ff */
[----:B-1----:R-:W-:Y:S01]  /*99b0*/  MOV R7, UR7 ;  /* 0x0000000700077c02 */ /* 0x002fe20008000f00 */
[----:B------:R-:W-:Y:S01]  /*99c0*/  IMAD.U32 R6, RZ, RZ, UR6 ;  /* 0x00000006ff067e24 */ /* 0x000fe2000f8e00ff */
[----:B-----5:R-:W-:Y:S01]  /*99d0*/  MOV R11, UR5 ;  /* 0x00000005000b7c02 */ /* 0x020fe20008000f00 */
[----:B------:R-:W-:Y:S02]  /*99e0*/  IMAD.U32 R10, RZ, RZ, UR4 ;  /* 0x00000004ff0a7e24 */ /* 0x000fe4000f8e00ff */
[----:B------:R-:W-:Y:S07]  /*99f0*/  LEPC R20, `(.L_x_122) ;  /* 0x000000001014794e */ /* 0x000fee0000000000 */
[----:B---34-:R-:W-:Y:S05]  /*9a00*/  CALL.ABS.NOINC R2 ;  /* 0x0000000002007343 */ /* 0x018fea0003c00000 */
.L_x_122:
[----:B------:R-:W-:Y:S01]  /*9a10*/  ISETP.NE.AND P0, PT, R170, RZ, PT ;  /* 0x000000ffaa00720c */ /* 0x000fe20003f05270 */
[----:B------:R-:W-:Y:S05]  /*9a20*/  WARPSYNC.ALL ;  /* 0x0000000000007948 */ /* 0x000fea0003800000 */
[----:B------:R-:W-:Y:S01]  /*9a30*/  R2UR UR4, R80 ;  /* 0x00000000500472ca */ /* 0x000fe200000e0000 */
[----:B------:R-:W-:Y:S01]  /*9a40*/  BSSY.RECONVERGENT B0, `(.L_x_123) ;  /* 0x0000100000007945 */ /* 0x000fe20003800200 */
[----:B------:R-:W-:Y:S02]  /*9a50*/  R2UR UR5, R87 ;  /* 0x00000000570572ca */ /* 0x000fe400000e0000 */
[C---:B----4-:R-:W-:Y:S02]  /*9a60*/  SHF.L.U32 R82, R88.reuse, 0x10, RZ ;  /* 0x0000001058527819 */ /* 0x050fe400000006ff */
[----:B------:R-:W-:Y:S02]  /*9a70*/  LOP3.LUT R84, R88, 0xffff0000, RZ, 0xc0, !PT ;  /* 0xffff000058547812 */ /* 0x000fe400078ec0ff */
[C---:B------:R-:W-:Y:S02]  /*9a80*/  SHF.L.U32 R83, R89.reuse, 0x10, RZ ;  /* 0x0000001059537819 */ /* 0x040fe400000006ff */
[----:B------:R-:W-:Y:S02]  /*9a90*/  LOP3.LUT R86, R89, 0xffff0000, RZ, 0xc0, !PT ;  /* 0xffff000059567812 */ /* 0x000fe400078ec0ff */
[C---:B------:R-:W-:Y:S01]  /*9aa0*/  SHF.L.U32 R85, R90.reuse, 0x10, RZ ;  /* 0x000000105a557819 */ /* 0x040fe200000006ff */
[----:B-1----:R-:W1:Y:S01]  /*9ab0*/  LDTM.x64 R4, tmem[UR4+0xc0] ;  /* 0x0000c004000479ee */ /* 0x002e620008340000 */
[----:B------:R-:W-:Y:S01]  /*9ac0*/  LOP3.LUT R88, R90, 0xffff0000, RZ, 0xc0, !PT ;  /* 0xffff00005a587812 */ /* 0x000fe200078ec0ff */
[----:B------:R-:W-:Y:S01]  /*9ad0*/  NOP ;  /* 0x0000000000007918 */ /* 0x000fe20000000000 */
[C---:B------:R-:W-:Y:S01]  /*9ae0*/  SHF.L.U32 R87, R91.reuse, 0x10, RZ ;  /* 0x000000105b577819 */ /* 0x040fe200000006ff */
[----:B------:R-:W-:Y:S01]  /*9af0*/  UIADD3 UR5, UPT, UPT, UR5, 0xe0, URZ ;  /* 0x000000e005057890 */ /* 0x000fe2000fffe0ff */
[----:B------:R-:W-:Y:S02]  /*9b00*/  LOP3.LUT R90, R91, 0xffff0000, RZ, 0xc0, !PT ;  /* 0xffff00005b5a7812 */ /* 0x000fe400078ec0ff */
[C---:B------:R-:W-:Y:S01]  /*9b10*/  SHF.L.U32 R89, R96.reuse, 0x10, RZ ;  /* 0x0000001060597819 */ /* 0x040fe200000006ff */
[----:B------:R-:W-:Y:S01]  /*9b20*/  UPRMT UR5, UR37, 0x654, UR5 ;  /* 0x0000065425057896 */ /* 0x000fe20008000005 */
[----:B------:R-:W-:Y:S02]  /*9b30*/  LOP3.LUT R91, R96, 0xffff0000, RZ, 0xc0, !PT ;  /* 0xffff0000605b7812 */ /* 0x000fe400078ec0ff */
[C---:B------:R-:W-:Y:S02]  /*9b40*/  SHF.L.U32 R92, R97.reuse, 0x10, RZ ;  /* 0x00000010615c7819 */ /* 0x040fe400000006ff */
[----:B------:R-:W-:Y:S02]  /*9b50*/  LOP3.LUT R94, R97, 0xffff0000, RZ, 0xc0, !PT ;  /* 0xffff0000615e7812 */ /* 0x000fe400078ec0ff */
[C---:B------:R-:W-:Y:S02]  /*9b60*/  SHF.L.U32 R93, R98.reuse, 0x10, RZ ;  /* 0x00000010625d7819 */ /* 0x040fe400000006ff */
[----:B------:R-:W-:Y:S01]  /*9b70*/  LOP3.LUT R96, R98, 0xffff0000, RZ, 0xc0, !PT ;  /* 0xffff000062607812 */ /* 0x000fe200078ec0ff */
[----:B-1----:R-:W-:Y:S01]  /*9b80*/  SYNCS.ARRIVE.TRANS64.RED.A1T0 RZ, [UR5], RZ ;  /* 0x000000ffffff79a7 */ /* 0x002fe20008100405 */
[C---:B------:R-:W-:Y:S02]  /*9b90*/  SHF.L.U32 R95, R99.reuse, 0x10, RZ ;  /* 0x00000010635f7819 */ /* 0x040fe400000006ff */
[----:B------:R-:W-:Y:S02]  /*9ba0*/  LOP3.LUT R98, R99, 0xffff0000, RZ, 0xc0, !PT ;  /* 0xffff000063627812 */ /* 0x000fe400078ec0ff */
[----:B------:R-:W-:Y:S01]  /*9bb0*/  SHF.L.U32 R97, R104, 0x10, RZ ;  /* 0x0000001068617819 */ /* 0x000fe200000006ff */
[----:B------:R-:W-:Y:S01]  /*9bc0*/  FMUL R4, R78, R4 ;  /* 0x000000044e047220 */ /* 0x000fe20000400000 */
[----:B------:R-:W-:Y:S01]  /*9bd0*/  LOP3.LUT R100, R104, 0xffff0000, RZ, 0xc0, !PT ;  /* 0xffff000068647812 */ /* 0x000fe200078ec0ff */
[----:B------:R-:W-:Y:S01]  /*9be0*/  FMUL R5, R78, R5 ;  /* 0x000000054e057220 */ /* 0x000fe20000400000 */
[----:B------:R-:W-:Y:S01]  /*9bf0*/  SHF.L.U32 R99, R105, 0x10, RZ ;  /* 0x0000001069637819 */ /* 0x000fe200000006ff */
[----:B------:R-:W-:Y:S01]  /*9c00*/  FFMA R4, R81, R82, R4 ;  /* 0x0000005251047223 */ /* 0x000fe20000000004 */
[----:B------:R-:W-:Y:S01]  /*9c10*/  LOP3.LUT R102, R105, 0xffff0000, RZ, 0xc0, !PT ;  /* 0xffff000069667812 */ /* 0x000fe200078ec0ff */
[----:B------:R-:W-:Y:S01]  /*9c20*/  FFMA R5, R81, R84, R5 ;  /* 0x0000005451057223 */ /* 0x000fe20000000005 */
[----:B------:R-:W-:Y:S01]  /*9c30*/  SHF.L.U32 R101, R106, 0x10, RZ ;  /* 0x000000106a657819 */ /* 0x000fe200000006ff */
[----:B------:R-:W-:Y:S01]  /*9c40*/  FMUL R6, R78, R6 ;  /* 0x000000064e067220 */ /* 0x000fe20000400000 */
[----:B------:R-:W-:Y:S01]  /*9c50*/  LOP3.LUT R104, R106, 0xffff0000, RZ, 0xc0, !PT ;  /* 0xffff00006a687812 */ /* 0x000fe200078ec0ff */
[C---:B------:R-:W-:Y:S01]  /*9c60*/  FMUL R7, R78.reuse, R7 ;  /* 0x000000074e077220 */ /* 0x040fe20000400000 */
[----:B------:R-:W-:Y:S01]  /*9c70*/  F2FP.BF16.F32.PACK_AB R4, R5, R4 ;  /* 0x000000040504723e */ /* 0x000fe200000010ff */
[----:B------:R-:W-:Y:S01]  /*9c80*/  FFMA R6, R81, R83, R6 ;  /* 0x0000005351067223 */ /* 0x000fe20000000006 */
[----:B------:R-:W-:Y:S01]  /*9c90*/  SHF.L.U32 R103, R107, 0x10, RZ ;  /* 0x000000106b677819 */ /* 0x000fe200000006ff */
[----:B------:R-:W-:Y:S01]  /*9ca0*/  FFMA R7, R81, R86, R7 ;  /* 0x0000005651077223 */ /* 0x000fe20000000007 */
[----:B------:R-:W-:Y:S01]  /*9cb0*/  LOP3.LUT R106, R107, 0xffff0000, RZ, 0xc0, !PT ;  /* 0xffff00006b6a7812 */ /* 0x000fe200078ec0ff */
[----:B------:R-:W-:Y:S01]  /*9cc0*/  FMUL R8, R78, R8 ;  /* 0x000000084e087220 */ /* 0x000fe20000400000 */
[----:B------:R-:W-:Y:S01]  /*9cd0*/  SHF.L.U32 R105, R112, 0x10, RZ ;  /* 0x0000001070697819 */ /* 0x000fe200000006ff */
[----:B------:R-:W-:Y:S01]  /*9ce0*/  FMUL R9, R78, R9 ;  /* 0x000000094e097220 */ /* 0x000fe20000400000 */
[----:B------:R-:W-:Y:S01]  /*9cf0*/  F2FP.BF16.F32.PACK_AB R5, R7, R6 ;  /* 0x000000060705723e */ /* 0x000fe200000010ff */
[C---:B------:R-:W-:Y:S01]  /*9d00*/  FFMA R8, R81.reuse, R85, R8 ;  /* 0x0000005551087223 */ /* 0x040fe20000000008 */
[----:B------:R-:W-:Y:S01]  /*9d10*/  LOP3.LUT R108, R112, 0xffff0000, RZ, 0xc0, !PT ;  /* 0xffff0000706c7812 */ /* 0x000fe200078ec0ff */
[----:B------:R-:W-:Y:S01]  /*9d20*/  FFMA R9, R81, R88, R9 ;  /* 0x0000005851097223 */ /* 0x000fe20000000009 */
[C---:B------:R-:W-:Y:S01]  /*9d30*/  SHF.L.U32 R107, R113.reuse, 0x10, RZ ;  /* 0x00000010716b7819 */ /* 0x040fe200000006ff */
[C---:B------:R-:W-:Y:S01]  /*9d40*/  FMUL R10, R78.reuse, R10 ;  /* 0x0000000a4e0a7220 */ /* 0x040fe20000400000 */
[----:B------:R-:W-:Y:S01]  /*9d50*/  LOP3.LUT R110, R113, 0xffff0000, RZ, 0xc0, !PT ;  /* 0xffff0000716e7812 */ /* 0x000fe200078ec0ff */
[----:B------:R-:W-:Y:S01]  /*9d60*/  FMUL R11, R78, R11 ;  /* 0x0000000b4e0b7220 */ /* 0x000fe20000400000 */
[----:B------:R-:W-:Y:S01]  /*9d70*/  F2FP.BF16.F32.PACK_AB R6, R9, R8 ;  /* 0x000000080906723e */ /* 0x000fe200000010ff */
[C---:B------:R-:W-:Y:S01]  /*9d80*/  FFMA R10, R81.reuse, R87, R10 ;  /* 0x00000057510a7223 */ /* 0x040fe2000000000a */
[C---:B------:R-:W-:Y:S01]  /*9d90*/  SHF.L.U32 R109, R114.reuse, 0x10, RZ ;  /* 0x00000010726d7819 */ /* 0x040fe200000006ff */
[----:B------:R-:W-:Y:S01]  /*9da0*/  FFMA R11, R81, R90, R11 ;  /* 0x0000005a510b7223 */ /* 0x000fe2000000000b */
[----:B------:R-:W-:Y:S01]  /*9db0*/  LOP3.LUT R112, R114, 0xffff0000, RZ, 0xc0, !PT ;  /* 0xffff000072707812 */ /* 0x000fe200078ec0ff */
[C---:B------:R-:W-:Y:S01]  /*9dc0*/  FMUL R0, R78.reuse, R12 ;  /* 0x0000000c4e007220 */ /* 0x040fe20000400000 */
[----:B------:R-:W-:Y:S01]  /*9dd0*/  SHF.L.U32 R111, R115, 0x10, RZ ;  /* 0x00000010736f7819 */ /* 0x000fe200000006ff */
[C---:B------:R-:W-:Y:S01]  /*9de0*/  FMUL R2, R78.reuse, R13 ;  /* 0x0000000d4e027220 */ /* 0x040fe20000400000 */
[----:B------:R-:W-:Y:S01]  /*9df0*/  F2FP.BF16.F32.PACK_AB R7, R11, R10 ;  /* 0x0000000a0b07723e */ /* 0x000fe200000010ff */
[C---:B------:R-:W-:Y:S01]  /*9e00*/  FMUL R3, R78.reuse, R14 ;  /* 0x0000000e4e037220 */ /* 0x040fe20000400000 */
[----:B------:R-:W-:Y:S01]  /*9e10*/  LOP3.LUT R114, R115, 0xffff0000, RZ, 0xc0, !PT ;  /* 0xffff000073727812 */ /* 0x000fe200078ec0ff */
[----:B------:R-:W-:Y:S01]  /*9e20*/  FMUL R15, R78, R15 ;  /* 0x0000000f4e0f7220 */ /* 0x000fe20000400000 */
[C---:B------:R-:W-:Y:S01]  /*9e30*/  SHF.L.U32 R113, R120.reuse, 0x10, RZ ;  /* 0x0000001078717819 */ /* 0x040fe200000006ff */
[----:B------:R-:W-:Y:S01]  /*9e40*/  FFMA R0, R81, R89, R0 ;  /* 0x0000005951007223 */ /* 0x000fe20000000000 */
[----:B------:R-:W-:Y:S01]  /*9e50*/  LOP3.LUT R116, R120, 0xffff0000, RZ, 0xc0, !PT ;  /* 0xffff000078747812 */ /* 0x000fe200078ec0ff */
[C---:B------:R-:W-:Y:S01]  /*9e60*/  FMUL R12, R78.reuse, R16 ;  /* 0x000000104e0c7220 */ /* 0x040fe20000400000 */
[----:B------:R-:W-:Y:S01]  /*9e70*/  SHF.L.U32 R115, R121, 0x10, RZ ;  /* 0x0000001079737819 */ /* 0x000fe200000006ff */
[----:B------:R-:W-:Y:S01]  /*9e80*/  FFMA R2, R81, R91, R2 ;  /* 0x0000005b51027223 */ /* 0x000fe20000000002 */
[----:B------:R-:W-:Y:S01]  /*9e90*/  LOP3.LUT R118, R121, 0xffff0000, RZ, 0xc0, !PT ;  /* 0xffff000079767812 */ /* 0x000fe200078ec0ff */
[----:B------:R-:W-:Y:S01]  /*9ea0*/  FMUL R13, R78, R17 ;  /* 0x000000114e0d7220 */ /* 0x000fe20000400000 */
[----:B------:R-:W-:Y:S01]  /*9eb0*/  SHF.L.U32 R117, R122, 0x10, RZ ;  /* 0x000000107a757819 */ /* 0x000fe200000006ff */
[C---:B------:R-:W-:Y:S01]  /*9ec0*/  FFMA R3, R81.reuse, R92, R3 ;  /* 0x0000005c51037223 */ /* 0x040fe20000000003 */
[----:B------:R-:W-:Y:S01]  /*9ed0*/  F2FP.BF16.F32.PACK_AB R8, R2, R0 ;  /* 0x000000000208723e */ /* 0x000fe200000010ff */
[----:B------:R-:W-:Y:S01]  /*9ee0*/  FMUL R14, R78, R18 ;  /* 0x000000124e0e7220 */ /* 0x000fe20000400000 */
[----:B------:R-:W-:Y:S01]  /*9ef0*/  LOP3.LUT R120, R122, 0xffff0000, RZ, 0xc0, !PT ;  /* 0xffff00007a787812 */ /* 0x000fe200078ec0ff */
[----:B------:R-:W-:Y:S01]  /*9f00*/  FFMA R15, R81, R94, R15 ;  /* 0x0000005e510f7223 */ /* 0x000fe2000000000f */
[C---:B------:R-:W-:Y:S01]  /*9f10*/  SHF.L.U32 R119, R123.reuse, 0x10, RZ ;  /* 0x000000107b777819 */ /* 0x040fe200000006ff */
[C---:B------:R-:W-:Y:S01]  /*9f20*/  FMUL R19, R78.reuse, R19 ;  /* 0x000000134e137220 */ /* 0x040fe20000400000 */
[----:B------:R-:W-:Y:S01]  /*9f30*/  LOP3.LUT R122, R123, 0xffff0000, RZ, 0xc0, !PT ;  /* 0xffff00007b7a7812 */ /* 0x000fe200078ec0ff */
[----:B------:R-:W-:Y:S01]  /*9f40*/  FFMA R12, R81, R93, R12 ;  /* 0x0000005d510c7223 */ /* 0x000fe2000000000c */
[----:B------:R-:W-:Y:S01]  /*9f50*/  F2FP.BF16.F32.PACK_AB R9, R15, R3 ;  /* 0x000000030f09723e */ /* 0x000fe200000010ff */
[----:B------:R-:W-:Y:S01]  /*9f60*/  FMUL R16, R78, R20 ;  /* 0x000000144e107220 */ /* 0x000fe20000400000 */
[C---:B------:R-:W-:Y:S01]  /*9f70*/  SHF.L.U32 R121, R128.reuse, 0x10, RZ ;  /* 0x0000001080797819 */ /* 0x040fe200000006ff */
[----:B------:R1:W-:Y:S01]  /*9f80*/  STS.128 [R182+UR48+0xc400], R4 ;  /* 0x00c40004b6007988 */ /* 0x0003e20008000c30 */
[C---:B------:R-:W-:Y:S01]  /*9f90*/  FFMA R13, R81.reuse, R96, R13 ;  /* 0x00000060510d7223 */ /* 0x040fe2000000000d */
[----:B------:R-:W-:Y:S01]  /*9fa0*/  LOP3.LUT R124, R128, 0xffff0000, RZ, 0xc0, !PT ;  /* 0xffff0000807c7812 */ /* 0x000fe200078ec0ff */
[C---:B------:R-:W-:Y:S01]  /*9fb0*/  FFMA R14, R81.reuse, R95, R14 ;  /* 0x0000005f510e7223 */ /* 0x040fe2000000000e */
[----:B------:R-:W-:Y:S01]  /*9fc0*/  FFMA R19, R81, R98, R19 ;  /* 0x0000006251137223 */ /* 0x000fe20000000013 */
[----:B------:R-:W-:Y:S01]  /*9fd0*/  SHF.L.U32 R123, R129, 0x10, RZ ;  /* 0x00000010817b7819 */ /* 0x000fe200000006ff */
[----:B------:R-:W-:Y:S01]  /*9fe0*/  FFMA R16, R81, R97, R16 ;  /* 0x0000006151107223 */ /* 0x000fe20000000010 */
[----:B------:R-:W-:Y:S01]  /*9ff0*/  F2FP.BF16.F32.PACK_AB R10, R13, R12 ;  /* 0x0000000c0d0a723e */ /* 0x000fe200000010ff */
[C---:B------:R-:W-:Y:S01]  /*a000*/  FMUL R17, R78.reuse, R21 ;  /* 0x000000154e117220 */ /* 0x040fe20000400000 */
[----:B------:R-:W-:Y:S01]  /*a010*/  F2FP.BF16.F32.PACK_AB R11, R19, R14 ;  /* 0x0000000e130b723e */ /* 0x000fe200000010ff */
[C---:B------:R-:W-:Y:S01]  /*a020*/  FMUL R18, R78.reuse, R22 ;  /* 0x000000164e127220 */ /* 0x040fe20000400000 */
[C---:B------:R-:W-:Y:S01]  /*a030*/  FMUL R23, R78.reuse, R23 ;  /* 0x000000174e177220 */ /* 0x040fe20000400000 */
[----:B------:R-:W-:Y:S01]  /*a040*/  FFMA R17, R81, R100, R17 ;  /* 0x0000006451117223 */ /* 0x000fe20000000011 */
[C---:B------:R-:W-:Y:S01]  /*a050*/  FMUL R20, R78.reuse, R24 ;  /* 0x000000184e147220 */ /* 0x040fe20000400000 */
[----:B------:R-:W-:Y:S01]  /*a060*/  LOP3.LUT R126, R129, 0xffff0000, RZ, 0xc0, !PT ;  /* 0xffff0000817e7812 */ /* 0x000fe200078ec0ff */
[----:B------:R1:W-:Y:S01]  /*a070*/  STS.128 [R181+0xc400], R8 ;  /* 0x00c40008b5007388 */ /* 0x0003e20000000c00 */
[----:B------:R-:W-:Y:S01]  /*a080*/  FFMA R18, R81, R99, R18 ;  /* 0x0000006351127223 */ /* 0x000fe20000000012 */
[----:B------:R-:W-:Y:S01]  /*a090*/  F2FP.BF16.F32.PACK_AB R16, R17, R16 ;  /* 0x000000101110723e */ /* 0x000fe200000010ff */
[C---:B------:R-:W-:Y:S01]  /*a0a0*/  FFMA R23, R81.reuse, R102, R23 ;  /* 0x0000006651177223 */ /* 0x040fe20000000017 */
[----:B------:R-:W-:Y:S01]  /*a0b0*/  FFMA R20, R81, R101, R20 ;  /* 0x0000006551147223 */ /* 0x000fe20000000014 */
[----:B------:R-:W-:Y:S01]  /*a0c0*/  FMUL R21, R78, R25 ;  /* 0x000000194e157220 */ /* 0x000fe20000400000 */
[----:B------:R-:W-:Y:S01]  /*a0d0*/  SHF.L.U32 R125, R130, 0x10, RZ ;  /* 0x00000010827d7819 */ /* 0x000fe200000006ff */
[C---:B------:R-:W-:Y:S01]  /*a0e0*/  FMUL R22, R78.reuse, R26 ;  /* 0x0000001a4e167220 */ /* 0x040fe20000400000 */
[----:B------:R-:W-:Y:S01]  /*a0f0*/  F2FP.BF16.F32.PACK_AB R17, R23, R18 ;  /* 0x000000121711723e */ /* 0x000fe200000010ff */
[C---:B------:R-:W-:Y:S01]  /*a100*/  FFMA R21, R81.reuse, R104, R21 ;  /* 0x0000006851157223 */ /* 0x040fe20000000015 */
[----:B------:R-:W-:Y:S01]  /*a110*/  FMUL R27, R78, R27 ;  /* 0x0000001b4e1b7220 */ /* 0x000fe20000400000 */
[----:B------:R-:W-:Y:S01]  /*a120*/  FFMA R22, R81, R103, R22 ;  /* 0x0000006751167223 */ /* 0x000fe20000000016 */
[----:B------:R-:W-:Y:S01]  /*a130*/  LOP3.LUT R128, R130, 0xffff0000, RZ, 0xc0, !PT ;  /* 0xffff000082807812 */ /* 0x000fe200078ec0ff */
[C---:B------:R-:W-:Y:S01]  /*a140*/  FMUL R24, R78.reuse, R28 ;  /* 0x0000001c4e187220 */ /* 0x040fe20000400000 */
[----:B------:R-:W-:Y:S01]  /*a150*/  F2FP.BF16.F32.PACK_AB R18, R21, R20 ;  /* 0x000000141512723e */ /* 0x000fe200000010ff */
[C---:B------:R-:W-:Y:S01]  /*a160*/  FFMA R27, R81.reuse, R106, R27 ;  /* 0x0000006a511b7223 */ /* 0x040fe2000000001b */
[C---:B------:R-:W-:Y:S01]  /*a170*/  FMUL R25, R78.reuse, R29 ;  /* 0x0000001d4e197220 */ /* 0x040fe20000400000 */
[----:B------:R-:W-:Y:S01]  /*a180*/  FFMA R24, R81, R105, R24 ;  /* 0x0000006951187223 */ /* 0x000fe20000000018 */
[----:B------:R-:W-:Y:S01]  /*a190*/  SHF.L.U32 R127, R131, 0x10, RZ ;  /* 0x00000010837f7819 */ /* 0x000fe200000006ff */
[C---:B------:R-:W-:Y:S01]  /*a1a0*/  FMUL R26, R78.reuse, R30 ;  /* 0x0000001e4e1a7220 */ /* 0x040fe20000400000 */
[----:B------:R-:W-:Y:S01]  /*a1b0*/  F2FP.BF16.F32.PACK_AB R19, R27, R22 ;  /* 0x000000161b13723e */ /* 0x000fe200000010ff */
[C---:B------:R-:W-:Y:S01]  /*a1c0*/  FFMA R25, R81.reuse, R108, R25 ;  /* 0x0000006c51197223 */ /* 0x040fe20000000019 */
[C---:B------:R-:W-:Y:S01]  /*a1d0*/  FMUL R31, R78.reuse, R31 ;  /* 0x0000001f4e1f7220 */ /* 0x040fe20000400000 */
[----:B------:R-:W-:Y:S01]  /*a1e0*/  FFMA R26, R81, R107, R26 ;  /* 0x0000006b511a7223 */ /* 0x000fe2000000001a */
[----:B------:R-:W-:Y:S01]  /*a1f0*/  LOP3.LUT R130, R131, 0xffff0000, RZ, 0xc0, !PT ;  /* 0xffff000083827812 */ /* 0x000fe200078ec0ff */
[----:B------:R1:W-:Y:S01]  /*a200*/  STS.128 [R180+0xc400], R16 ;  /* 0x00c40010b4007388 */ /* 0x0003e20000000c00 */
[----:B------:R-:W-:Y:S01]  /*a210*/  F2FP.BF16.F32.PACK_AB R24, R25, R24 ;  /* 0x000000181918723e */ /* 0x000fe200000010ff */
[C---:B------:R-:W-:Y:S01]  /*a220*/  FFMA R31, R81.reuse, R110, R31 ;  /* 0x0000006e511f7223 */ /* 0x040fe2000000001f */
[C---:B------:R-:W-:Y:S01]  /*a230*/  FMUL R28, R78.reuse, R32 ;  /* 0x000000204e1c7220 */ /* 0x040fe20000400000 */
[C---:B------:R-:W-:Y:S01]  /*a240*/  FMUL R29, R78.reuse, R33 ;  /* 0x000000214e1d7220 */ /* 0x040fe20000400000 */
[----:B------:R-:W-:Y:S01]  /*a250*/  FMUL R30, R78, R34 ;  /* 0x000000224e1e7220 */ /* 0x000fe20000400000 */
[----:B------:R-:W-:Y:S01]  /*a260*/  SHF.L.U32 R129, R136, 0x10, RZ ;  /* 0x0000001088817819 */ /* 0x000fe200000006ff */
[----:B------:R-:W-:Y:S01]  /*a270*/  FFMA R28, R81, R109, R28 ;  /* 0x0000006d511c7223 */ /* 0x000fe2000000001c */
[----:B------:R-:W-:Y:S01]  /*a280*/  F2FP.BF16.F32.PACK_AB R25, R31, R26 ;  /* 0x0000001a1f19723e */ /* 0x000fe200000010ff */
[C---:B------:R-:W-:Y:S01]  /*a290*/  FFMA R29, R81.reuse, R112, R29 ;  /* 0x00000070511d7223 */ /* 0x040fe2000000001d */
[----:B------:R-:W-:Y:S01]  /*a2a0*/  FFMA R30, R81, R111, R30 ;  /* 0x0000006f511e7223 */ /* 0x000fe2000000001e */
[----:B------:R-:W-:Y:S01]  /*a2b0*/  FMUL R35, R78, R35 ;  /* 0x000000234e237220 */ /* 0x000fe20000400000 */
        /* <DEDUP_REMOVED lines=34> */
[----:B------:R-:W-:Y:S01]  /*a4e0*/  FFMA R41, R81, R124, R41 ;  /* 0x0000007c51297223 */ /* 0x000fe20000000029 */
[C---:B------:R-:W-:Y:S01]  /*a4f0*/  FMUL R47, R78.reuse, R47 ;  /* 0x0000002f4e2f7220 */ /* 0x040fe20000400000 */
[C---:B------:R-:W-:Y:S01]  /*a500*/  FMUL R44, R78.reuse, R48 ;  /* 0x000000304e2c7220 */ /* 0x040fe20000400000 */
[----:B------:R-:W-:Y:S01]  /*a510*/  FMUL R45, R78, R49 ;  /* 0x000000314e2d7220 */ /* 0x000fe20000400000 */
[----:B------:R1:W-:Y:S01]  /*a520*/  STS.128 [R177+0xc400], R32 ;  /* 0x00c40020b1007388 */ /* 0x0003e20000000c00 */
[----:B------:R-:W-:Y:S01]  /*a530*/  LOP3.LUT R138, R139, 0xffff0000, RZ, 0xc0, !PT ;  /* 0xffff00008b8a7812 */ /* 0x000fe200078ec0ff */
[----:B------:R-:W-:Y:S01]  /*a540*/  FFMA R42, R81, R123, R42 ;  /* 0x0000007b512a7223 */ /* 0x000fe2000000002a */
[----:B------:R-:W-:Y:S01]  /*a550*/  F2FP.BF16.F32.PACK_AB R40, R41, R40 ;  /* 0x000000282928723e */ /* 0x000fe200000010ff */
[C---:B------:R-:W-:Y:S01]  /*a560*/  FFMA R47, R81.reuse, R126, R47 ;  /* 0x0000007e512f7223 */ /* 0x040fe2000000002f */
[C---:B------:R-:W-:Y:S01]  /*a570*/  FFMA R44, R81.reuse, R125, R44 ;  /* 0x0000007d512c7223 */ /* 0x040fe2000000002c */
[----:B------:R-:W-:Y:S01]  /*a580*/  SHF.L.U32 R137, R144, 0x10, RZ ;  /* 0x0000001090897819 */ /* 0x000fe200000006ff */
[C---:B------:R-:W-:Y:S01]  /*a590*/  FFMA R45, R81.reuse, R128, R45 ;  /* 0x00000080512d7223 */ /* 0x040fe2000000002d */
[C---:B------:R-:W-:Y:S01]  /*a5a0*/  FMUL R46, R78.reuse, R50 ;  /* 0x000000324e2e7220 */ /* 0x040fe20000400000 */
[C---:B------:R-:W-:Y:S01]  /*a5b0*/  FMUL R51, R78.reuse, R51 ;  /* 0x000000334e337220 */ /* 0x040fe20000400000 */
[C---:B------:R-:W-:Y:S01]  /*a5c0*/  FMUL R48, R78.reuse, R52 ;  /* 0x000000344e307220 */ /* 0x040fe20000400000 */
[C---:B------:R-:W-:Y:S01]  /*a5d0*/  FMUL R49, R78.reuse, R53 ;  /* 0x000000354e317220 */ /* 0x040fe20000400000 */
[C---:B------:R-:W-:Y:S01]  /*a5e0*/  FFMA R46, R81.reuse, R127, R46 ;  /* 0x0000007f512e7223 */ /* 0x040fe2000000002e */
[C---:B------:R-:W-:Y:S01]  /*a5f0*/  FMUL R50, R78.reuse, R54 ;  /* 0x000000364e327220 */ /* 0x040fe20000400000 */
[C---:B------:R-:W-:Y:S01]  /*a600*/  FFMA R51, R81.reuse, R130, R51 ;  /* 0x0000008251337223 */ /* 0x040fe20000000033 */
[C---:B------:R-:W-:Y:S01]  /*a610*/  FMUL R55, R78.reuse, R55 ;  /* 0x000000374e377220 */ /* 0x040fe20000400000 */
[C---:B------:R-:W-:Y:S01]  /*a620*/  FFMA R48, R81.reuse, R129, R48 ;  /* 0x0000008151307223 */ /* 0x040fe20000000030 */
[C---:B------:R-:W-:Y:S01]  /*a630*/  FMUL R52, R78.reuse, R56 ;  /* 0x000000384e347220 */ /* 0x040fe20000400000 */
[C---:B------:R-:W-:Y:S01]  /*a640*/  FFMA R49, R81.reuse, R132, R49 ;  /* 0x0000008451317223 */ /* 0x040fe20000000031 */
[C---:B------:R-:W-:Y:S01]  /*a650*/  FMUL R53, R78.reuse, R57 ;  /* 0x000000394e357220 */ /* 0x040fe20000400000 */
[----:B------:R-:W-:Y:S01]  /*a660*/  FFMA R50, R81, R131, R50 ;  /* 0x0000008351327223 */ /* 0x000fe20000000032 */
[C---:B------:R-:W-:Y:S01]  /*a670*/  FMUL R54, R78.reuse, R58 ;  /* 0x0000003a4e367220 */ /* 0x040fe20000400000 */
[----:B------:R-:W-:Y:S01]  /*a680*/  F2FP.BF16.F32.PACK_AB R41, R47, R42 ;  /* 0x0000002a2f29723e */ /* 0x000fe200000010ff */
[----:B------:R-:W-:Y:S01]  /*a690*/  FFMA R55, R81, R134, R55 ;  /* 0x0000008651377223 */ /* 0x000fe20000000037 */
[C---:B------:R-:W-:Y:S01]  /*a6a0*/  FMUL R59, R78.reuse, R59 ;  /* 0x0000003b4e3b7220 */ /* 0x040fe20000400000 */
[----:B------:R-:W-:Y:S01]  /*a6b0*/  F2FP.BF16.F32.PACK_AB R42, R45, R44 ;  /* 0x0000002c2d2a723e */ /* 0x000fe200000010ff */
[----:B------:R-:W-:Y:S01]  /*a6c0*/  FFMA R52, R81, R133, R52 ;  /* 0x0000008551347223 */ /* 0x000fe20000000034 */
[----:B------:R-:W-:Y:S01]  /*a6d0*/  F2FP.BF16.F32.PACK_AB R43, R51, R46 ;  /* 0x0000002e332b723e */ /* 0x000fe200000010ff */
[----:B------:R-:W-:Y:S01]  /*a6e0*/  FMUL R56, R78, R60 ;  /* 0x0000003c4e387220 */ /* 0x000fe20000400000 */
[----:B------:R-:W-:Y:S01]  /*a6f0*/  LOP3.LUT R140, R144, 0xffff0000, RZ, 0xc0, !PT ;  /* 0xffff0000908c7812 */ /* 0x000fe200078ec0ff */
[----:B------:R-:W-:Y:S01]  /*a700*/  FFMA R53, R81, R136, R53 ;  /* 0x0000008851357223 */ /* 0x000fe20000000035 */
[----:B------:R-:W-:Y:S01]  /*a710*/  SHF.L.U32 R139, R145, 0x10, RZ ;  /* 0x00000010918b7819 */ /* 0x000fe200000006ff */
[----:B------:R1:W-:Y:S01]  /*a720*/  STS.128 [R176+0xc400], R40 ;  /* 0x00c40028b0007388 */ /* 0x0003e20000000c00 */
[C---:B------:R-:W-:Y:S01]  /*a730*/  FMUL R57, R78.reuse, R61 ;  /* 0x0000003d4e397220 */ /* 0x040fe20000400000 */
[----:B------:R-:W-:Y:S01]  /*a740*/  FFMA R54, R81, R135, R54 ;  /* 0x0000008751367223 */ /* 0x000fe20000000036 */
[----:B------:R-:W-:Y:S01]  /*a750*/  LOP3.LUT R142, R145, 0xffff0000, RZ, 0xc0, !PT ;  /* 0xffff0000918e7812 */ /* 0x000fe200078ec0ff */
[----:B------:R-:W-:Y:S01]  /*a760*/  FMUL R58, R78, R62 ;  /* 0x0000003e4e3a7220 */ /* 0x000fe20000400000 */
[C---:B------:R-:W-:Y:S01]  /*a770*/  FFMA R59, R81.reuse, R138, R59 ;  /* 0x0000008a513b7223 */ /* 0x040fe2000000003b */
[----:B------:R-:W-:Y:S01]  /*a780*/  SHF.L.U32 R141, R146, 0x10, RZ ;  /* 0x00000010928d7819 */ /* 0x000fe200000006ff */
[----:B------:R-:W-:Y:S01]  /*a790*/  FMUL R63, R78, R63 ;  /* 0x0000003f4e3f7220 */ /* 0x000fe20000400000 */
        /* <DEDUP_REMOVED lines=9> */
[C---:B------:R-:W-:Y:S01]  /*a830*/  FMUL R62, R78.reuse, R66 ;  /* 0x000000424e3e7220 */ /* 0x040fe20000400000 */
[----:B------:R-:W-:Y:S01]  /*a840*/  F2FP.BF16.F32.PACK_AB R49, R55, R50 ;  /* 0x000000323731723e */ /* 0x000fe200000010ff */
[----:B------:R-:W-:Y:S01]  /*a850*/  FFMA R63, R81, R142, R63 ;  /* 0x0000008e513f7223 */ /* 0x000fe2000000003f */
[----:B------:R-:W-:Y:S01]  /*a860*/  FMUL R67, R78, R67 ;  /* 0x000000434e437220 */ /* 0x000fe20000400000 */
[----:B------:R-:W-:Y:S01]  /*a870*/  F2FP.BF16.F32.PACK_AB R50, R53, R52 ;  /* 0x000000343532723e */ /* 0x000fe200000010ff */
[----:B------:R-:W-:Y:S01]  /*a880*/  FFMA R60, R81, R141, R60 ;  /* 0x0000008d513c7223 */ /* 0x000fe2000000003c */
[----:B------:R-:W-:Y:S01]  /*a890*/  F2FP.BF16.F32.PACK_AB R51, R59, R54 ;  /* 0x000000363b33723e */ /* 0x000fe200000010ff */
[C---:B------:R-:W-:Y:S01]  /*a8a0*/  FFMA R61, R81.reuse, R144, R61 ;  /* 0x00000090513d7223 */ /* 0x040fe2000000003d */
[C---:B------:R-:W-:Y:S01]  /*a8b0*/  FFMA R62, R81.reuse, R143, R62 ;  /* 0x0000008f513e7223 */ /* 0x040fe2000000003e */
[----:B------:R-:W-:Y:S01]  /*a8c0*/  FFMA R67, R81, R146, R67 ;  /* 0x0000009251437223 */ /* 0x000fe20000000043 */
[----:B------:R-:W-:Y:S01]  /*a8d0*/  F2FP.BF16.F32.PACK_AB R56, R57, R56 ;  /* 0x000000383938723e */ /* 0x000fe200000010ff */
[----:B------:R1:W-:Y:S01]  /*a8e0*/  STS.128 [R175+0xc400], R48 ;  /* 0x00c40030af007388 */ /* 0x0003e20000000c00 */
[----:B------:R-:W-:Y:S02]  /*a8f0*/  F2FP.BF16.F32.PACK_AB R57, R63, R58 ;  /* 0x0000003a3f39723e */ /* 0x000fe400000010ff */
        /* <DEDUP_REMOVED lines=20> */
.L_x_124:
[----:B------:R-:W-:Y:S05]  /*aa40*/  BSYNC.RECONVERGENT B0 ;  /* 0x0000000000007941 */ /* 0x000fea0003800200 */
.L_x_123:
[----:B------:R-:W-:Y:S01]  /*aa50*/  BAR.SYNC.DEFER_BLOCKING 0x1, 0x80 ;  /* 0x0042000000007b1d */ /* 0x000fe20000010000 */
[----:B------:R-:W-:Y:S01]  /*aa60*/  UISETP.NE.AND UP0, UPT, UR49, -0x4, UPT ;  /* 0xfffffffc3100788c */ /* 0x000fe2000bf05270 */
[----:B------:R-:W-:Y:S08]  /*aa70*/  IADD3 R76, PT, PT, R76, 0x1, RZ ;  /* 0x000000014c4c7810 */ /* 0x000ff00007ffe0ff */
[----:B------:R-:W-:Y:S05]  /*aa80*/  BRA.U !UP0, `(.L_x_125) ;  /* 0x0000000108287547 */ /* 0x000fea000b800000 */
[----:B------:R-:W-:Y:S01]  /*aa90*/  ISETP.NE.AND P0, PT, R179, RZ, PT ;  /* 0x000000ffb300720c */ /* 0x000fe20003f05270 */
[----:B------:R-:W-:Y:S01]  /*aaa0*/  IMAD.U32 R3, RZ, RZ, UR51 ;  /* 0x00000033ff037e24 */ /* 0x000fe2000f8e00ff */
[----:B------:R-:W-:Y:S01]  /*aab0*/  UIADD3 UR51, UPT, UPT, UR51, 0x1, URZ ;  /* 0x0000000133337890 */ /* 0x000fe2000fffe0ff */
[----:B------:R-:W-:Y:S03]  /*aac0*/  IMAD.U32 R0, RZ, RZ, UR37 ;  /* 0x00000025ff007e24 */ /* 0x000fe6000f8e00ff */
[----:B------:R-:W-:Y:S04]  /*aad0*/  UISETP.NE.AND UP0, UPT, UR51, 0x4, UPT ;  /* 0x000000043300788c */ /* 0x000fe8000bf05270 */
[----:B------:R-:W-:Y:S03]  /*aae0*/  USEL UR51, UR51, URZ, UP0 ;  /* 0x000000ff33337287 */ /* 0x000fe60008000000 */
[----:B------:R-:W-:Y:S05]  /*aaf0*/  @P0 LEA R3, R3, UR48, 0x3 ;  /* 0x0000003003030c11 */ /* 0x000fea000f8e18ff */
[----:B------:R-:W-:Y:S05]  /*ab00*/  @P0 VIADD R3, R3, 0x80 ;  /* 0x0000008003030836 */ /* 0x000fea0000000000 */
[----:B------:R-:W-:Y:S04]  /*ab10*/  @P0 PRMT R0, R0, 0x654, R3 ;  /* 0x0000065400000816 */ /* 0x000fe80000000003 */
[----:B------:R2:W-:Y:S03]  /*ab20*/  @P0 SYNCS.ARRIVE.TRANS64.RED.A1T0 RZ, [R0+URZ], RZ ;  /* 0x000000ff00ff09a7 */ /* 0x0005e600081004ff */
.L_x_125:
[----:B------:R-:W-:Y:S01]  /*ab30*/  ISETP.NE.AND P2, PT, R171, RZ, PT ;  /* 0x000000ffab00720c */ /* 0x000fe20003f45270 */
[----:B------:R-:W-:Y:S01]  /*ab40*/  UIADD3 UR49, UPT, UPT, UR49, 0x4, URZ ;  /* 0x0000000431317890 */ /* 0x000fe2000fffe0ff */
[----:B------:R-:W-:Y:S01]  /*ab50*/  ISETP.NE.AND P0, PT, R173, 0x2, PT ;  /* 0x00000002ad00780c */ /* 0x000fe20003f05270 */
[----:B------:R-:W-:Y:S01]  /*ab60*/  IMAD.IADD R20, R75, 0x1, R154 ;  /* 0x000000014b147824 */ /* 0x000fe200078e029a */
[----:B------:R-:W-:Y:S01]  /*ab70*/  ISETP.NE.AND P1, PT, R76, 0x2, PT ;  /* 0x000000024c00780c */ /* 0x000fe20003f25270 */
[----:B------:R-:W-:Y:S01]  /*ab80*/  IMAD.IADD R21, R77, 0x1, R156 ;  /* 0x000000014d157824 */ /* 0x000fe200078e029c */
[----:B--2---:R-:W-:Y:S02]  /*ab90*/  SEL R0, RZ, 0x1, P0 ;  /* 0x00000001ff007807 */ /* 0x004fe40000000000 */
[----:B------:R-:W-:Y:S02]  /*aba0*/  SEL R3, RZ, 0x1, P1 ;  /* 0x00000001ff037807 */ /* 0x000fe40000800000 */
[----:B------:R-:W-:Y:S02]  /*abb0*/  LOP3.LUT R165, R165, R0, RZ, 0x3c, !PT ;  /* 0x00000000a5a57212 */ /* 0x000fe400078e3cff */
[----:B------:R-:W-:Y:S02]  /*abc0*/  LOP3.LUT R166, R166, R3, RZ, 0x3c, !PT ;  /* 0x00000003a6a67212 */ /* 0x000fe400078e3cff */
[----:B------:R-:W-:Y:S02]  /*abd0*/  @P2 R2UR UR36, R164 ;  /* 0x00000000a42422ca */ /* 0x000fe400000e0000 */
[----:B------:R-:W-:Y:S02]  /*abe0*/  SEL R173, R173, RZ, P0 ;  /* 0x000000ffadad7207 */ /* 0x000fe40000000000 */
[----:B------:R-:W-:Y:S01]  /*abf0*/  SEL R76, R76, RZ, P1 ;  /* 0x000000ff4c4c7207 */ /* 0x000fe20000800000 */
[----:B------:R-:W-:Y:S10]  /*ac00*/  @P2 BRA `(.L_x_126) ;  /* 0xffffffa000242947 */ /* 0x000ff4000383ffff */
[----:B------:R-:W-:-:S09]  /*ac10*/  UISETP.NE.AND UP0, UPT, UR50, URZ, UPT ;  /* 0x000000ff3200728c */ /* 0x000fd2000bf05270 */
[----:B------:R-:W-:Y:S05]  /*ac20*/  BRA.U !UP0, `(.L_x_127) ;  /* 0x0000000108487547 */ /* 0x000fea000b800000 */
[----:B------:R-:W2:Y:S02]  /*ac30*/  LDCU.64 UR4, c[0x0][0x890] ;  /* 0x00011200ff0477ac */ /* 0x000ea40008000a00 */
[----:B--2---:R-:W-:-:S04]  /*ac40*/  UISETP.NE.U32.AND UP0, UPT, UR4, URZ, UPT ;  /* 0x000000ff0400728c */ /* 0x004fc8000bf05070 */
[----:B------:R-:W-:-:S09]  /*ac50*/  UISETP.NE.AND.EX UP0, UPT, UR5, URZ, UPT, UP0 ;  /* 0x000000ff0500728c */ /* 0x000fd2000bf05300 */
[----:B------:R-:W-:Y:S05]  /*ac60*/  BRA.U UP0, `(.L_x_128) ;  /* 0x00000001000c7547 */ /* 0x000fea000b800000 */
[----:B------:R-:W-:-:S13]  /*ac70*/  FSETP.NEU.AND P0, PT, R81, RZ, PT ;  /* 0x000000ff5100720b */ /* 0x000fda0003f0d000 */
[----:B------:R-:W-:Y:S05]  /*ac80*/  @!P0 EXIT ;  /* 0x000000000000894d */ /* 0x000fea0003800000 */
[----:B------:R-:W-:Y:S05]  /*ac90*/  BRA `(.L_x_127) ;  /* 0x00000000002c7947 */ /* 0x000fea0003800000 */
.L_x_128:
[----:B------:R-:W-:Y:S01]  /*aca0*/  ISETP.NE.AND P0, PT, R172, RZ, PT ;  /* 0x000000ffac00720c */ /* 0x000fe20003f05270 */
[----:B------:R-:W-:-:S12]  /*acb0*/  BSSY.RECONVERGENT B0, `(.L_x_127) ;  /* 0x0000009000007945 */ /* 0x000fd80003800200 */
[----:B------:R-:W-:Y:S05]  /*acc0*/  @P0 BRA `(.L_x_129) ;  /* 0x0000000000140947 */ /* 0x000fea0003800000 */
[----:B------:R-:W2:Y:S02]  /*acd0*/  LDCU.64 UR4, c[0x0][0x888] ;  /* 0x00011100ff0477ac */ /* 0x000ea40008000a00 */
[----:B--2---:R-:W-:-:S04]  /*ace0*/  ISETP.NE.U32.AND P0, PT, RZ, UR4, PT ;  /* 0x00000004ff007c0c */ /* 0x004fc8000bf05070 */
[----:B------:R-:W-:-:S13]  /*acf0*/  ISETP.NE.AND.EX P0, PT, RZ, UR5, PT, P0 ;  /* 0x00000005ff007c0c */ /* 0x000fda000bf05300 */
[----:B------:R-:W-:Y:S05]  /*ad00*/  @!P0 EXIT ;  /* 0x000000000000894d */ /* 0x000fea0003800000 */
[----:B------:R-:W-:Y:S05]  /*ad10*/  BRA `(.L_x_130) ;  /* 0x0000000000087947 */ /* 0x000fea0003800000 */
.L_x_129:
[----:B------:R-:W-:-:S13]  /*ad20*/  FSETP.NEU.AND P0, PT, R81, RZ, PT ;  /* 0x000000ff5100720b */ /* 0x000fda0003f0d000 */
[----:B------:R-:W-:Y:S05]  /*ad30*/  @!P0 EXIT ;  /* 0x000000000000894d */ /* 0x000fea0003800000 */
.L_x_130:
[----:B------:R-:W-:Y:S05]  /*ad40*/  BSYNC.RECONVERGENT B0 ;  /* 0x0000000000007941 */ /* 0x000fea0003800200 */
.L_x_127:
[----:B------:R-:W-:Y:S01]  /*ad50*/  ULEA UR4, UR51, UR48, 0x3 ;  /* 0x0000003033047291 */ /* 0x000fe2000f8e18ff */
[----:B------:R-:W-:-:S04]  /*ad60*/  DEPBAR.LE SB0, 0x0 ;  /* 0x000080000000791a */ /* 0x000fc80000000000 */
[----:B------:R-:W-:-:S04]  /*ad70*/  UIADD3 UR4, UPT, UPT, UR4, 0x80, URZ ;  /* 0x0000008004047890 */ /* 0x000fc8000fffe0ff */
[----:B------:R-:W-:-:S09]  /*ad80*/  UPRMT UR4, UR37, 0x654, UR4 ;  /* 0x0000065425047896 */ /* 0x000fd20008000004 */
[----:B------:R-:W-:Y:S01]  /*ad90*/  SYNCS.ARRIVE.TRANS64.RED.A1T0 RZ, [UR4], RZ ;  /* 0x000000ffffff79a7 */ /* 0x000fe20008100404 */
[----:B------:R-:W-:Y:S05]  /*ada0*/  EXIT ;  /* 0x000000000000794d */ /* 0x000fea0003800000 */
.L_x_19:
[----:B--2---:R2:W1:Y:S02]  /*adb0*/  SYNCS.PHASECHK.TRANS64.TRYWAIT P0, [R3+URZ+0x100], R2 ;  /* 0x00010002030075a7 */ /* 0x00446400080011ff */
[----:B-1----:R-:W-:Y:S05]  /*adc0*/  @!P0 NANOSLEEP.SYNCS 0x989680 ;  /* 0x009896800000895d */ /* 0x002fea0003900000 */
[----:B------:R-:W1:Y:S02]  /*add0*/  @!P0 SYNCS.PHASECHK.TRANS64 P0, [R3+URZ+0x100], R2 ;  /* 0x00010002030085a7 */ /* 0x000e6400080010ff */
[----:B-1----:R-:W-:Y:S05]  /*ade0*/  @!P0 BRA `(.L_x_19) ;  /* 0xfffffffc00f08947 */ /* 0x002fea000383ffff */
[----:B------:R-:W-:Y:S05]  /*adf0*/  BRA `(.L_x_131) ;  /* 0xffffff6400fc7947 */ /* 0x000fea000383ffff */
.L_x_22:
[----:B-1----:R-:W-:-:S07]  /*ae00*/  MOV R2, UR33 ;  /* 0x0000002100027c02 */ /* 0x002fce0008000f00 */
.L_x_132:
[----:B-1----:R1:W2:Y:S02]  /*ae10*/  SYNCS.PHASECHK.TRANS64.TRYWAIT P0, [R2+URZ+0x30], R5 ;  /* 0x00003005020075a7 */ /* 0x0022a400080011ff */
[----:B--2---:R-:W-:Y:S05]  /*ae20*/  @!P0 NANOSLEEP.SYNCS 0x989680 ;  /* 0x009896800000895d */ /* 0x004fea0003900000 */
[----:B------:R-:W2:Y:S02]  /*ae30*/  @!P0 SYNCS.PHASECHK.TRANS64 P0, [R2+URZ+0x30], R5 ;  /* 0x00003005020085a7 */ /* 0x000ea400080010ff */
[----:B--2---:R-:W-:Y:S05]  /*ae40*/  @!P0 BRA `(.L_x_132) ;  /* 0xfffffffc00f08947 */ /* 0x004fea000383ffff */
[----:B------:R-:W-:Y:S05]  /*ae50*/  BRA `(.L_x_21) ;  /* 0xffffff6800507947 */ /* 0x000fea000383ffff */
.L_x_28:
[----:B-1----:R-:W-:-:S07]  /*ae60*/  MOV R2, UR25 ;  /* 0x0000001900027c02 */ /* 0x002fce0008000f00 */
.L_x_133:
[----:B-1----:R1:W2:Y:S02]  /*ae70*/  SYNCS.PHASECHK.TRANS64.TRYWAIT P0, [R2+URZ+0x30], R5 ;  /* 0x00003005020075a7 */ /* 0x0022a400080011ff */
[----:B--2---:R-:W-:Y:S05]  /*ae80*/  @!P0 NANOSLEEP.SYNCS 0x989680 ;  /* 0x009896800000895d */ /* 0x004fea0003900000 */
[----:B------:R-:W2:Y:S02]  /*ae90*/  @!P0 SYNCS.PHASECHK.TRANS64 P0, [R2+URZ+0x30], R5 ;  /* 0x00003005020085a7 */ /* 0x000ea400080010ff */
[----:B--2---:R-:W-:Y:S05]  /*aea0*/  @!P0 BRA `(.L_x_133) ;  /* 0xfffffffc00f08947 */ /* 0x004fea000383ffff */
[----:B------:R-:W-:Y:S05]  /*aeb0*/  BRA `(.L_x_27) ;  /* 0xffffff6c00107947 */ /* 0x000fea000383ffff */
.L_x_32:
[----:B-1----:R1:W2:Y:S02]  /*aec0*/  SYNCS.PHASECHK.TRANS64.TRYWAIT P0, [R2+URZ+0xb0], R3 ;  /* 0x0000b003020075a7 */ /* 0x0022a400080011ff */
[----:B--2---:R-:W-:Y:S05]  /*aed0*/  @!P0 NANOSLEEP.SYNCS 0x989680 ;  /* 0x009896800000895d */ /* 0x004fea0003900000 */
[----:B------:R-:W2:Y:S02]  /*aee0*/  @!P0 SYNCS.PHASECHK.TRANS64 P0, [R2+URZ+0xb0], R3 ;  /* 0x0000b003020085a7 */ /* 0x000ea400080010ff */
[----:B--2---:R-:W-:Y:S05]  /*aef0*/  @!P0 BRA `(.L_x_32) ;  /* 0xfffffffc00f08947 */ /* 0x004fea000383ffff */
[----:B------:R-:W-:Y:S05]  /*af00*/  BRA `(.L_x_134) ;  /* 0xffffff6c00b47947 */ /* 0x000fea000383ffff */
.L_x_36:
[----:B----4-:R-:W-:-:S07]  /*af10*/  MOV R0, UR5 ;  /* 0x0000000500007c02 */ /* 0x010fce0008000f00 */
.L_x_135:
[----:B-1----:R1:W2:Y:S02]  /*af20*/  SYNCS.PHASECHK.TRANS64.TRYWAIT P0, [R0+URZ], R3 ;  /* 0x00000003000075a7 */ /* 0x0022a400080011ff */
[----:B--2---:R-:W-:Y:S05]  /*af30*/  @!P0 NANOSLEEP.SYNCS 0x989680 ;  /* 0x009896800000895d */ /* 0x004fea0003900000 */
[----:B------:R-:W2:Y:S02]  /*af40*/  @!P0 SYNCS.PHASECHK.TRANS64 P0, [R0+URZ], R3 ;  /* 0x00000003000085a7 */ /* 0x000ea400080010ff */
[----:B--2---:R-:W-:Y:S05]  /*af50*/  @!P0 BRA `(.L_x_135) ;  /* 0xfffffffc00f08947 */ /* 0x004fea000383ffff */
[----:B------:R-:W-:Y:S05]  /*af60*/  BRA `(.L_x_136) ;  /* 0xffffff7400247947 */ /* 0x000fea000383ffff */
.L_x_37:
[----:B----4-:R-:W-:-:S07]  /*af70*/  MOV R0, UR5 ;  /* 0x0000000500007c02 */ /* 0x010fce0008000f00 */
.L_x_137:
[----:B-1----:R1:W2:Y:S02]  /*af80*/  SYNCS.PHASECHK.TRANS64.TRYWAIT P0, [R0+URZ], R3 ;  /* 0x00000003000075a7 */ /* 0x0022a400080011ff */
[----:B--2---:R-:W-:Y:S05]  /*af90*/  @!P0 NANOSLEEP.SYNCS 0x989680 ;  /* 0x009896800000895d */ /* 0x004fea0003900000 */
[----:B------:R-:W2:Y:S02]  /*afa0*/  @!P0 SYNCS.PHASECHK.TRANS64 P0, [R0+URZ], R3 ;  /* 0x00000003000085a7 */ /* 0x000ea400080010ff */
[----:B--2---:R-:W-:Y:S05]  /*afb0*/  @!P0 BRA `(.L_x_137) ;  /* 0xfffffffc00f08947 */ /* 0x004fea000383ffff */
[----:B------:R-:W-:Y:S05]  /*afc0*/  BRA `(.L_x_138) ;  /* 0xffffff7400307947 */ /* 0x000fea000383ffff */
.L_x_38:
[----:B----4-:R-:W-:-:S07]  /*afd0*/  MOV R0, UR5 ;  /* 0x0000000500007c02 */ /* 0x010fce0008000f00 */
.L_x_139:
[----:B-1----:R1:W2:Y:S02]  /*afe0*/  SYNCS.PHASECHK.TRANS64.TRYWAIT P0, [R0+URZ], R3 ;  /* 0x00000003000075a7 */ /* 0x0022a400080011ff */
[----:B--2---:R-:W-:Y:S05]  /*aff0*/  @!P0 NANOSLEEP.SYNCS 0x989680 ;  /* 0x009896800000895d */ /* 0x004fea0003900000 */
[----:B------:R-:W2:Y:S02]  /*b000*/  @!P0 SYNCS.PHASECHK.TRANS64 P0, [R0+URZ], R3 ;  /* 0x00000003000085a7 */ /* 0x000ea400080010ff */
[----:B--2---:R-:W-:Y:S05]  /*b010*/  @!P0 BRA `(.L_x_139) ;  /* 0xfffffffc00f08947 */ /* 0x004fea000383ffff */
[----:B------:R-:W-:Y:S05]  /*b020*/  BRA `(.L_x_140) ;  /* 0xffffff74003c7947 */ /* 0x000fea000383ffff */
.L_x_39:
[----:B----4-:R-:W-:-:S07]  /*b030*/  MOV R0, UR5 ;  /* 0x0000000500007c02 */ /* 0x010fce0008000f00 */
.L_x_141:
[----:B-1----:R1:W2:Y:S02]  /*b040*/  SYNCS.PHASECHK.TRANS64.TRYWAIT P0, [R0+URZ], R3 ;  /* 0x00000003000075a7 */ /* 0x0022a400080011ff */
[----:B--2---:R-:W-:Y:S05]  /*b050*/  @!P0 NANOSLEEP.SYNCS 0x989680 ;  /* 0x009896800000895d */ /* 0x004fea0003900000 */
[----:B------:R-:W2:Y:S02]  /*b060*/  @!P0 SYNCS.PHASECHK.TRANS64 P0, [R0+URZ], R3 ;  /* 0x00000003000085a7 */ /* 0x000ea400080010ff */
[----:B--2---:R-:W-:Y:S05]  /*b070*/  @!P0 BRA `(.L_x_141) ;  /* 0xfffffffc00f08947 */ /* 0x004fea000383ffff */
[----:B------:R-:W-:Y:S05]  /*b080*/  BRA `(.L_x_142) ;  /* 0xffffff7400487947 */ /* 0x000fea000383ffff */
.L_x_40:
[----:B----4-:R-:W-:-:S07]  /*b090*/  MOV R0, UR5 ;  /* 0x0000000500007c02 */ /* 0x010fce0008000f00 */
.L_x_143:
[----:B-1----:R1:W2:Y:S02]  /*b0a0*/  SYNCS.PHASECHK.TRANS64.TRYWAIT P0, [R0+URZ], R3 ;  /* 0x00000003000075a7 */ /* 0x0022a400080011ff */
[----:B--2---:R-:W-:Y:S05]  /*b0b0*/  @!P0 NANOSLEEP.SYNCS 0x989680 ;  /* 0x009896800000895d */ /* 0x004fea0003900000 */
[----:B------:R-:W2:Y:S02]  /*b0c0*/  @!P0 SYNCS.PHASECHK.TRANS64 P0, [R0+URZ], R3 ;  /* 0x00000003000085a7 */ /* 0x000ea400080010ff */
[----:B--2---:R-:W-:Y:S05]  /*b0d0*/  @!P0 BRA `(.L_x_143) ;  /* 0xfffffffc00f08947 */ /* 0x004fea000383ffff */
[----:B------:R-:W-:Y:S05]  /*b0e0*/  BRA `(.L_x_144) ;  /* 0xffffff7400547947 */ /* 0x000fea000383ffff */
.L_x_43:
[----:B-1----:R1:W2:Y:S02]  /*b0f0*/  SYNCS.PHASECHK.TRANS64.TRYWAIT P0, [R0+URZ+0xf0], R5 ;  /* 0x0000f005000075a7 */ /* 0x0022a400080011ff */
[----:B--2---:R-:W-:Y:S05]  /*b100*/  @!P0 NANOSLEEP.SYNCS 0x989680 ;  /* 0x009896800000895d */ /* 0x004fea0003900000 */
[----:B------:R-:W2:Y:S02]  /*b110*/  @!P0 SYNCS.PHASECHK.TRANS64 P0, [R0+URZ+0xf0], R5 ;  /* 0x0000f005000085a7 */ /* 0x000ea400080010ff */
[----:B--2---:R-:W-:Y:S05]  /*b120*/  @!P0 BRA `(.L_x_43) ;  /* 0xfffffffc00f08947 */ /* 0x004fea000383ffff */
[----:B------:R-:W-:Y:S05]  /*b130*/  BRA `(.L_x_145) ;  /* 0xffffff7400b07947 */ /* 0x000fea000383ffff */
.L_x_44:
[----:B------:R-:W-:-:S07]  /*b140*/  MOV R0, UR5 ;  /* 0x0000000500007c02 */ /* 0x000fce0008000f00 */
.L_x_146:
[----:B-1----:R1:W2:Y:S02]  /*b150*/  SYNCS.PHASECHK.TRANS64.TRYWAIT P0, [R0+URZ+0xc0], R5 ;  /* 0x0000c005000075a7 */ /* 0x0022a400080011ff */
[----:B--2---:R-:W-:Y:S05]  /*b160*/  @!P0 NANOSLEEP.SYNCS 0x989680 ;  /* 0x009896800000895d */ /* 0x004fea0003900000 */
[----:B------:R-:W2:Y:S02]  /*b170*/  @!P0 SYNCS.PHASECHK.TRANS64 P0, [R0+URZ+0xc0], R5 ;  /* 0x0000c005000085a7 */ /* 0x000ea400080010ff */
[----:B--2---:R-:W-:Y:S05]  /*b180*/  @!P0 BRA `(.L_x_146) ;  /* 0xfffffffc00f08947 */ /* 0x004fea000383ffff */
[----:B------:R-:W-:Y:S05]  /*b190*/  BRA `(.L_x_147) ;  /* 0xffffff7400c07947 */ /* 0x000fea000383ffff */
.L_x_45:
[----:B-1----:R1:W2:Y:S02]  /*b1a0*/  SYNCS.PHASECHK.TRANS64.TRYWAIT P1, [R0+URZ+0xb0], R5 ;  /* 0x0000b005000075a7 */ /* 0x0022a400080211ff */
[----:B--2---:R-:W-:Y:S05]  /*b1b0*/  @!P1 NANOSLEEP.SYNCS 0x989680 ;  /* 0x009896800000995d */ /* 0x004fea0003900000 */
[----:B------:R-:W2:Y:S02]  /*b1c0*/  @!P1 SYNCS.PHASECHK.TRANS64 P1, [R0+URZ+0xb0], R5 ;  /* 0x0000b005000095a7 */ /* 0x000ea400080210ff */
[----:B--2---:R-:W-:Y:S05]  /*b1d0*/  @!P1 BRA `(.L_x_45) ;  /* 0xfffffffc00f09947 */ /* 0x004fea000383ffff */
[----:B------:R-:W-:Y:S05]  /*b1e0*/  BRA `(.L_x_148) ;  /* 0xffffff7400f07947 */ /* 0x000fea000383ffff */
.L_x_48:
[----:B------:R-:W-:-:S07]  /*b1f0*/  MOV R0, UR5 ;  /* 0x0000000500007c02 */ /* 0x000fce0008000f00 */
.L_x_149:
[----:B-1----:R1:W2:Y:S02]  /*b200*/  SYNCS.PHASECHK.TRANS64.TRYWAIT P0, [R0+URZ+0xc0], R3 ;  /* 0x0000c003000075a7 */ /* 0x0022a400080011ff */
[----:B--2---:R-:W-:Y:S05]  /*b210*/  @!P0 NANOSLEEP.SYNCS 0x989680 ;  /* 0x009896800000895d */ /* 0x004fea0003900000 */
[----:B------:R-:W2:Y:S02]  /*b220*/  @!P0 SYNCS.PHASECHK.TRANS64 P0, [R0+URZ+0xc0], R3 ;  /* 0x0000c003000085a7 */ /* 0x000ea400080010ff */
[----:B--2---:R-:W-:Y:S05]  /*b230*/  @!P0 BRA `(.L_x_149) ;  /* 0xfffffffc00f08947 */ /* 0x004fea000383ffff */
[----:B------:R-:W-:Y:S05]  /*b240*/  BRA `(.L_x_47) ;  /* 0xffffff7800447947 */ /* 0x000fea000383ffff */
.L_x_55:
[----:B-1----:R1:W2:Y:S02]  /*b250*/  SYNCS.PHASECHK.TRANS64.TRYWAIT P1, [R0+URZ+0xb0], R5 ;  /* 0x0000b005000075a7 */ /* 0x0022a400080211ff */
[----:B--2---:R-:W-:Y:S05]  /*b260*/  @!P1 NANOSLEEP.SYNCS 0x989680 ;  /* 0x009896800000995d */ /* 0x004fea0003900000 */
[----:B------:R-:W2:Y:S02]  /*b270*/  @!P1 SYNCS.PHASECHK.TRANS64 P1, [R0+URZ+0xb0], R5 ;  /* 0x0000b005000095a7 */ /* 0x000ea400080210ff */
[----:B--2---:R-:W-:Y:S05]  /*b280*/  @!P1 BRA `(.L_x_55) ;  /* 0xfffffffc00f09947 */ /* 0x004fea000383ffff */
[----:B------:R-:W-:Y:S05]  /*b290*/  BRA `(.L_x_150) ;  /* 0xffffff7c00a47947 */ /* 0x000fea000383ffff */
.L_x_56:
[----:B------:R-:W-:-:S07]  /*b2a0*/  MOV R3, UR8 ;  /* 0x0000000800037c02 */ /* 0x000fce0008000f00 */
.L_x_151:
[----:B-1----:R1:W2:Y:S02]  /*b2b0*/  SYNCS.PHASECHK.TRANS64.TRYWAIT P0, [R3+URZ+0xe0], R0 ;  /* 0x0000e000030075a7 */ /* 0x0022a400080011ff */
[----:B--2---:R-:W-:Y:S05]  /*b2c0*/  @!P0 NANOSLEEP.SYNCS 0x989680 ;  /* 0x009896800000895d */ /* 0x004fea0003900000 */
[----:B------:R-:W2:Y:S02]  /*b2d0*/  @!P0 SYNCS.PHASECHK.TRANS64 P0, [R3+URZ+0xe0], R0 ;  /* 0x0000e000030085a7 */ /* 0x000ea400080010ff */
[----:B--2---:R-:W-:Y:S05]  /*b2e0*/  @!P0 BRA `(.L_x_151) ;  /* 0xfffffffc00f08947 */ /* 0x004fea000383ffff */
[----:B------:R-:W-:Y:S05]  /*b2f0*/  BRA `(.L_x_152) ;  /* 0xffffff7c00dc7947 */ /* 0x000fea000383ffff */
.L_x_59:
[----:B------:R-:W-:Y:S07]  /*b300*/  MOV R0, UR7 ;  /* 0x0000000700007c02 */ /* 0x000fee0008000f00 */
.L_x_153:
[----:B-1----:R1:W2:Y:S02]  /*b310*/  SYNCS.PHASECHK.TRANS64.TRYWAIT P0, [R0+URZ], R3 ;  /* 0x00000003000075a7 */ /* 0x0022a400080011ff */
[----:B--2---:R-:W-:Y:S05]  /*b320*/  @!P0 NANOSLEEP.SYNCS 0x989680 ;  /* 0x009896800000895d */ /* 0x004fea0003900000 */
[----:B------:R-:W2:Y:S02]  /*b330*/  @!P0 SYNCS.PHASECHK.TRANS64 P0, [R0+URZ], R3 ;  /* 0x00000003000085a7 */ /* 0x000ea400080010ff */
[----:B--2---:R-:W-:Y:S05]  /*b340*/  @!P0 BRA `(.L_x_153) ;  /* 0xfffffffc00f08947 */ /* 0x004fea000383ffff */
[----:B------:R-:W-:Y:S05]  /*b350*/  BRA `(.L_x_58) ;  /* 0xffffff7c00f87947 */ /* 0x000fea000383ffff */
.L_x_62:
[----:B------:R-:W-:-:S07]  /*b360*/  MOV R0, UR5 ;  /* 0x0000000500007c02 */ /* 0x000fce0008000f00 */
.L_x_154:
[----:B--2---:R2:W3:Y:S02]  /*b370*/  SYNCS.PHASECHK.TRANS64.TRYWAIT P0, [R0+URZ], R3 ;  /* 0x00000003000075a7 */ /* 0x0044e400080011ff */
[----:B---3--:R-:W-:Y:S05]  /*b380*/  @!P0 NANOSLEEP.SYNCS 0x989680 ;  /* 0x009896800000895d */ /* 0x008fea0003900000 */
[----:B------:R-:W3:Y:S02]  /*b390*/  @!P0 SYNCS.PHASECHK.TRANS64 P0, [R0+URZ], R3 ;  /* 0x00000003000085a7 */ /* 0x000ee400080010ff */
[----:B---3--:R-:W-:Y:S05]  /*b3a0*/  @!P0 BRA `(.L_x_154) ;  /* 0xfffffffc00f08947 */ /* 0x008fea000383ffff */
[----:B------:R-:W-:Y:S05]  /*b3b0*/  BRA `(.L_x_155) ;  /* 0xffffff8000ac7947 */ /* 0x000fea000383ffff */
.L_x_63:
[----:B------:R-:W-:-:S07]  /*b3c0*/  MOV R0, UR7 ;  /* 0x0000000700007c02 */ /* 0x000fce0008000f00 */
.L_x_156:
[----:B--2---:R2:W3:Y:S02]  /*b3d0*/  SYNCS.PHASECHK.TRANS64.TRYWAIT P0, [R0+URZ], R3 ;  /* 0x00000003000075a7 */ /* 0x0044e400080011ff */
[----:B---3--:R-:W-:Y:S05]  /*b3e0*/  @!P0 NANOSLEEP.SYNCS 0x989680 ;  /* 0x009896800000895d */ /* 0x008fea0003900000 */
[----:B------:R-:W3:Y:S02]  /*b3f0*/  @!P0 SYNCS.PHASECHK.TRANS64 P0, [R0+URZ], R3 ;  /* 0x00000003000085a7 */ /* 0x000ee400080010ff */
[----:B---3--:R-:W-:Y:S05]  /*b400*/  @!P0 BRA `(.L_x_156) ;  /* 0xfffffffc00f08947 */ /* 0x008fea000383ffff */
[----:B------:R-:W-:Y:S05]  /*b410*/  BRA `(.L_x_157) ;  /* 0xffffff8000b87947 */ /* 0x000fea000383ffff */
.L_x_68:
[----:B--2---:R2:W3:Y:S02]  /*b420*/  SYNCS.PHASECHK.TRANS64.TRYWAIT P0, [R0+URZ+0xb0], R3 ;  /* 0x0000b003000075a7 */ /* 0x0044e400080011ff */
[----:B---3--:R-:W-:Y:S05]  /*b430*/  @!P0 NANOSLEEP.SYNCS 0x989680 ;  /* 0x009896800000895d */ /* 0x008fea0003900000 */
[----:B------:R-:W3:Y:S02]  /*b440*/  @!P0 SYNCS.PHASECHK.TRANS64 P0, [R0+URZ+0xb0], R3 ;  /* 0x0000b003000085a7 */ /* 0x000ee400080010ff */
[----:B---3--:R-:W-:Y:S05]  /*b450*/  @!P0 BRA `(.L_x_68) ;  /* 0xfffffffc00f08947 */ /* 0x008fea000383ffff */
[----:B------:R-:W-:Y:S05]  /*b460*/  BRA `(.L_x_158) ;  /* 0xffffff8400c47947 */ /* 0x000fea000383ffff */
.L_x_71:
[----:B------:R-:W-:Y:S07]  /*b470*/  MOV R0, UR7 ;  /* 0x0000000700007c02 */ /* 0x000fee0008000f00 */
.L_x_159:
[----:B--2---:R2:W3:Y:S02]  /*b480*/  SYNCS.PHASECHK.TRANS64.TRYWAIT P0, [R0+URZ+0xa8], R3 ;  /* 0x0000a803000075a7 */ /* 0x0044e400080011ff */
[----:B---3--:R-:W-:Y:S05]  /*b490*/  @!P0 NANOSLEEP.SYNCS 0x989680 ;  /* 0x009896800000895d */ /* 0x008fea0003900000 */
[----:B------:R-:W3:Y:S02]  /*b4a0*/  @!P0 SYNCS.PHASECHK.TRANS64 P0, [R0+URZ+0xa8], R3 ;  /* 0x0000a803000085a7 */ /* 0x000ee400080010ff */
[----:B---3--:R-:W-:Y:S05]  /*b4b0*/  @!P0 BRA `(.L_x_159) ;  /* 0xfffffffc00f08947 */ /* 0x008fea000383ffff */
[----:B------:R-:W-:Y:S05]  /*b4c0*/  BRA `(.L_x_70) ;  /* 0xffffff8800a47947 */ /* 0x000fea000383ffff */
.L_x_74:
[----:B------:R-:W-:Y:S07]  /*b4d0*/  MOV R3, UR7 ;  /* 0x0000000700037c02 */ /* 0x000fee0008000f00 */
.L_x_160:
[----:B-1----:R1:W2:Y:S02]  /*b4e0*/  SYNCS.PHASECHK.TRANS64.TRYWAIT P0, [R3+URZ+0x80], R12 ;  /* 0x0000800c030075a7 */ /* 0x0022a400080011ff */
[----:B--2---:R-:W-:Y:S05]  /*b4f0*/  @!P0 NANOSLEEP.SYNCS 0x989680 ;  /* 0x009896800000895d */ /* 0x004fea0003900000 */
[----:B------:R-:W2:Y:S02]  /*b500*/  @!P0 SYNCS.PHASECHK.TRANS64 P0, [R3+URZ+0x80], R12 ;  /* 0x0000800c030085a7 */ /* 0x000ea400080010ff */
[----:B--2---:R-:W-:Y:S05]  /*b510*/  @!P0 BRA `(.L_x_160) ;  /* 0xfffffffc00f08947 */ /* 0x004fea000383ffff */
[----:B------:R-:W-:Y:S05]  /*b520*/  BRA `(.L_x_161) ;  /* 0xffffff8c001c7947 */ /* 0x000fea000383ffff */
.L_x_75:
[----:B-1----:R-:W-:Y:S07]  /*b530*/  MOV R3, UR7 ;  /* 0x0000000700037c02 */ /* 0x002fee0008000f00 */
.L_x_162:
[----:B-1----:R1:W2:Y:S02]  /*b540*/  SYNCS.PHASECHK.TRANS64.TRYWAIT P0, [R3+URZ+0x88], R12 ;  /* 0x0000880c030075a7 */ /* 0x0022a400080011ff */
[----:B--2---:R-:W-:Y:S05]  /*b550*/  @!P0 NANOSLEEP.SYNCS 0x989680 ;  /* 0x009896800000895d */ /* 0x004fea0003900000 */
[----:B------:R-:W2:Y:S02]  /*b560*/  @!P0 SYNCS.PHASECHK.TRANS64 P0, [R3+URZ+0x88], R12 ;  /* 0x0000880c030085a7 */ /* 0x000ea400080010ff */
[----:B--2---:R-:W-:Y:S05]  /*b570*/  @!P0 BRA `(.L_x_162) ;  /* 0xfffffffc00f08947 */ /* 0x004fea000383ffff */
[----:B------:R-:W-:Y:S05]  /*b580*/  BRA `(.L_x_163) ;  /* 0xffffff8c00587947 */ /* 0x000fea000383ffff */
.L_x_76:
[----:B-1----:R-:W-:Y:S07]  /*b590*/  MOV R3, UR7 ;  /* 0x0000000700037c02 */ /* 0x002fee0008000f00 */
.L_x_164:
[----:B-1----:R1:W2:Y:S02]  /*b5a0*/  SYNCS.PHASECHK.TRANS64.TRYWAIT P0, [R3+URZ+0x90], R12 ;  /* 0x0000900c030075a7 */ /* 0x0022a400080011ff */
[----:B--2---:R-:W-:Y:S05]  /*b5b0*/  @!P0 NANOSLEEP.SYNCS 0x989680 ;  /* 0x009896800000895d */ /* 0x004fea0003900000 */
[----:B------:R-:W2:Y:S02]  /*b5c0*/  @!P0 SYNCS.PHASECHK.TRANS64 P0, [R3+URZ+0x90], R12 ;  /* 0x0000900c030085a7 */ /* 0x000ea400080010ff */
[----:B--2---:R-:W-:Y:S05]  /*b5d0*/  @!P0 BRA `(.L_x_164) ;  /* 0xfffffffc00f08947 */ /* 0x004fea000383ffff */
[----:B------:R-:W-:Y:S05]  /*b5e0*/  BRA `(.L_x_165) ;  /* 0xffffff8c00a07947 */ /* 0x000fea000383ffff */
.L_x_77:
[----:B------:R-:W-:Y:S07]  /*b5f0*/  MOV R3, UR7 ;  /* 0x0000000700037c02 */ /* 0x000fee0008000f00 */
.L_x_166:
[----:B-1----:R1:W2:Y:S02]  /*b600*/  SYNCS.PHASECHK.TRANS64.TRYWAIT P0, [R3+URZ+0x98], R12 ;  /* 0x0000980c030075a7 */ /* 0x0022a400080011ff */
[----:B--2---:R-:W-:Y:S05]  /*b610*/  @!P0 NANOSLEEP.SYNCS 0x989680 ;  /* 0x009896800000895d */ /* 0x004fea0003900000 */
[----:B------:R-:W2:Y:S02]  /*b620*/  @!P0 SYNCS.PHASECHK.TRANS64 P0, [R3+URZ+0x98], R12 ;  /* 0x0000980c030085a7 */ /* 0x000ea400080010ff */
[----:B--2---:R-:W-:Y:S05]  /*b630*/  @!P0 BRA `(.L_x_166) ;  /* 0xfffffffc00f08947 */ /* 0x004fea000383ffff */
[----:B------:R-:W-:Y:S05]  /*b640*/  BRA `(.L_x_167) ;  /* 0xffffff9000287947 */ /* 0x000fea000383ffff */
.L_x_79:
[----:B------:R-:W-:-:S07]  /*b650*/  MOV R0, UR7 ;  /* 0x0000000700007c02 */ /* 0x000fce0008000f00 */
.L_x_168:
[----:B-1----:R1:W3:Y:S02]  /*b660*/  SYNCS.PHASECHK.TRANS64.TRYWAIT P0, [R0+URZ+0x80], R3 ;  /* 0x00008003000075a7 */ /* 0x0022e400080011ff */
[----:B---3--:R-:W-:Y:S05]  /*b670*/  @!P0 NANOSLEEP.SYNCS 0x989680 ;  /* 0x009896800000895d */ /* 0x008fea0003900000 */
[----:B------:R-:W3:Y:S02]  /*b680*/  @!P0 SYNCS.PHASECHK.TRANS64 P0, [R0+URZ+0x80], R3 ;  /* 0x00008003000085a7 */ /* 0x000ee400080010ff */
[----:B---3--:R-:W-:Y:S05]  /*b690*/  @!P0 BRA `(.L_x_168) ;  /* 0xfffffffc00f08947 */ /* 0x008fea000383ffff */
[----:B------:R-:W-:Y:S05]  /*b6a0*/  BRA `(.L_x_169) ;  /* 0xffffff9000987947 */ /* 0x000fea000383ffff */
.L_x_80:
[----:B-1----:R-:W-:-:S07]  /*b6b0*/  MOV R0, UR7 ;  /* 0x0000000700007c02 */ /* 0x002fce0008000f00 */
.L_x_170:
[----:B-1----:R1:W3:Y:S02]  /*b6c0*/  SYNCS.PHASECHK.TRANS64.TRYWAIT P0, [R0+URZ+0x88], R3 ;  /* 0x00008803000075a7 */ /* 0x0022e400080011ff */
[----:B---3--:R-:W-:Y:S05]  /*b6d0*/  @!P0 NANOSLEEP.SYNCS 0x989680 ;  /* 0x009896800000895d */ /* 0x008fea0003900000 */
[----:B------:R-:W3:Y:S02]  /*b6e0*/  @!P0 SYNCS.PHASECHK.TRANS64 P0, [R0+URZ+0x88], R3 ;  /* 0x00008803000085a7 */ /* 0x000ee400080010ff */
[----:B---3--:R-:W-:Y:S05]  /*b6f0*/  @!P0 BRA `(.L_x_170) ;  /* 0xfffffffc00f08947 */ /* 0x008fea000383ffff */
[----:B------:R-:W-:Y:S05]  /*b700*/  BRA `(.L_x_171) ;  /* 0xffffff9000887947 */ /* 0x000fea000383ffff */
.L_x_81:
[----:B-1----:R-:W-:-:S07]  /*b710*/  MOV R0, UR7 ;  /* 0x0000000700007c02 */ /* 0x002fce0008000f00 */
.L_x_172:
[----:B-1----:R1:W3:Y:S02]  /*b720*/  SYNCS.PHASECHK.TRANS64.TRYWAIT P0, [R0+URZ+0x90], R3 ;  /* 0x00009003000075a7 */ /* 0x0022e400080011ff */
[----:B---3--:R-:W-:Y:S05]  /*b730*/  @!P0 NANOSLEEP.SYNCS 0x989680 ;  /* 0x009896800000895d */ /* 0x008fea0003900000 */
[----:B------:R-:W3:Y:S02]  /*b740*/  @!P0 SYNCS.PHASECHK.TRANS64 P0, [R0+URZ+0x90], R3 ;  /* 0x00009003000085a7 */ /* 0x000ee400080010ff */
[----:B---3--:R-:W-:Y:S05]  /*b750*/  @!P0 BRA `(.L_x_172) ;  /* 0xfffffffc00f08947 */ /* 0x008fea000383ffff */
[----:B------:R-:W-:Y:S05]  /*b760*/  BRA `(.L_x_173) ;  /* 0xffffff9000787947 */ /* 0x000fea000383ffff */
.L_x_83:
[----:B--2---:R2:W4:Y:S02]  /*b770*/  SYNCS.PHASECHK.TRANS64.TRYWAIT P0, [R0+URZ+0xb0], R3 ;  /* 0x0000b003000075a7 */ /* 0x00452400080011ff */
[----:B----4-:R-:W-:Y:S05]  /*b780*/  @!P0 NANOSLEEP.SYNCS 0x989680 ;  /* 0x009896800000895d */ /* 0x010fea0003900000 */
[----:B------:R-:W4:Y:S02]  /*b790*/  @!P0 SYNCS.PHASECHK.TRANS64 P0, [R0+URZ+0xb0], R3 ;  /* 0x0000b003000085a7 */ /* 0x000f2400080010ff */
[----:B----4-:R-:W-:Y:S05]  /*b7a0*/  @!P0 BRA `(.L_x_83) ;  /* 0xfffffffc00f08947 */ /* 0x010fea000383ffff */
[----:B------:R-:W-:Y:S05]  /*b7b0*/  BRA `(.L_x_174) ;  /* 0xffffff94004c7947 */ /* 0x000fea000383ffff */
.L_x_94:
[----:B-1----:R-:W-:Y:S04]  /*b7c0*/  MOV R2, UR48 ;  /* 0x0000003000027c02 */ /* 0x002fe80008000f00 */
[----:B------:R1:W3:Y:S03]  /*b7d0*/  SYNCS.PHASECHK.TRANS64.TRYWAIT P1, [R2+URZ+0x60], R3 ;  /* 0x00006003020075a7 */ /* 0x0002e600080211ff */
[----:B---3--:R-:W-:Y:S05]  /*b7e0*/  @!P1 NANOSLEEP.SYNCS 0x989680 ;  /* 0x009896800000995d */ /* 0x008fea0003900000 */
[----:B------:R-:W3:Y:S02]  /*b7f0*/  @!P1 SYNCS.PHASECHK.TRANS64 P1, [R2+URZ+0x60], R3 ;  /* 0x00006003020095a7 */ /* 0x000ee400080210ff */
[----:B---3--:R-:W-:Y:S05]  /*b800*/  @!P1 BRA `(.L_x_94) ;  /* 0xfffffffc00ec9947 */ /* 0x008fea000383ffff */
[----:B------:R-:W-:Y:S05]  /*b810*/  BRA `(.L_x_93) ;  /* 0xffffffa000cc7947 */ /* 0x000fea000383ffff */
.L_x_96:
[----:B-1----:R1:W4:Y:S02]  /*b820*/  SYNCS.PHASECHK.TRANS64.TRYWAIT P0, [R87+URZ+0xd0], R0 ;  /* 0x0000d000570075a7 */ /* 0x00232400080011ff */
[----:B----4-:R-:W-:Y:S05]  /*b830*/  @!P0 NANOSLEEP.SYNCS 0x989680 ;  /* 0x009896800000895d */ /* 0x010fea0003900000 */
[----:B------:R-:W4:Y:S02]  /*b840*/  @!P0 SYNCS.PHASECHK.TRANS64 P0, [R87+URZ+0xd0], R0 ;  /* 0x0000d000570085a7 */ /* 0x000f2400080010ff */
[----:B----4-:R-:W-:Y:S05]  /*b850*/  @!P0 BRA `(.L_x_96) ;  /* 0xfffffffc00f08947 */ /* 0x010fea000383ffff */
[----:B------:R-:W-:Y:S05]  /*b860*/  BRA `(.L_x_95) ;  /* 0xffffffa400047947 */ /* 0x000fea000383ffff */
.L_x_105:
[----:B--2---:R2:W4:Y:S02]  /*b870*/  SYNCS.PHASECHK.TRANS64.TRYWAIT P0, [R3+URZ+0x60], R0 ;  /* 0x00006000030075a7 */ /* 0x00452400080011ff */
[----:B----4-:R-:W-:Y:S05]  /*b880*/  @!P0 NANOSLEEP.SYNCS 0x989680 ;  /* 0x009896800000895d */ /* 0x010fea0003900000 */
[----:B------:R-:W4:Y:S02]  /*b890*/  @!P0 SYNCS.PHASECHK.TRANS64 P0, [R3+URZ+0x60], R0 ;  /* 0x00006000030085a7 */ /* 0x000f2400080010ff */
[----:B----4-:R-:W-:Y:S05]  /*b8a0*/  @!P0 BRA `(.L_x_105) ;  /* 0xfffffffc00f08947 */ /* 0x010fea000383ffff */
[----:B------:R-:W-:Y:S05]  /*b8b0*/  BRA `(.L_x_104) ;  /* 0xffffffb400b07947 */ /* 0x000fea000383ffff */
.L_x_113:
[----:B-1----:R1:W4:Y:S02]  /*b8c0*/  SYNCS.PHASECHK.TRANS64.TRYWAIT P0, [R0+URZ+0x60], R7 ;  /* 0x00006007000075a7 */ /* 0x00232400080011ff */
[----:B----4-:R-:W-:Y:S05]  /*b8d0*/  @!P0 NANOSLEEP.SYNCS 0x989680 ;  /* 0x009896800000895d */ /* 0x010fea0003900000 */
[----:B------:R-:W4:Y:S02]  /*b8e0*/  @!P0 SYNCS.PHASECHK.TRANS64 P0, [R0+URZ+0x60], R7 ;  /* 0x00006007000085a7 */ /* 0x000f2400080010ff */
[----:B----4-:R-:W-:Y:S05]  /*b8f0*/  @!P0 BRA `(.L_x_113) ;  /* 0xfffffffc00f08947 */ /* 0x010fea000383ffff */
[----:B------:R-:W-:Y:S05]  /*b900*/  BRA `(.L_x_112) ;  /* 0xffffffc800a47947 */ /* 0x000fea000383ffff */
.L_x_121:
[----:B-1----:R1:W2:Y:S02]  /*b910*/  SYNCS.PHASECHK.TRANS64.TRYWAIT P0, [R3+URZ+0x60], R0 ;  /* 0x00006000030075a7 */ /* 0x0022a400080011ff */
[----:B--2---:R-:W-:Y:S05]  /*b920*/  @!P0 NANOSLEEP.SYNCS 0x989680 ;  /* 0x009896800000895d */ /* 0x004fea0003900000 */
[----:B------:R-:W2:Y:S02]  /*b930*/  @!P0 SYNCS.PHASECHK.TRANS64 P0, [R3+URZ+0x60], R0 ;  /* 0x00006000030085a7 */ /* 0x000ea400080010ff */
[----:B--2---:R-:W-:Y:S05]  /*b940*/  @!P0 BRA `(.L_x_121) ;  /* 0xfffffffc00f08947 */ /* 0x004fea000383ffff */
[----:B------:R-:W-:Y:S05]  /*b950*/  BRA `(.L_x_120) ;  /* 0xffffffdc00987947 */ /* 0x000fea000383ffff */
        .weak           $__internal_0_$__cuda_sm10x_tcgen05_guardrail_trap_col_being_dealloced_not_returned_by_alloc
        .type           $__internal_0_$__cuda_sm10x_tcgen05_guardrail_trap_col_being_dealloced_not_returned_by_alloc,@function
        .size           $__internal_0_$__cuda_sm10x_tcgen05_guardrail_trap_col_being_dealloced_not_returned_by_alloc,($__internal_1_$__cuda_sm10x_tcgen05_guardrail_trap_phase_invalid_during_alloc - $__internal_0_$__cuda_sm10x_tcgen05_guardrail_trap_col_being_dealloced_not_returned_by_alloc)
$__internal_0_$__cuda_sm10x_tcgen05_guardrail_trap_col_being_dealloced_not_returned_by_alloc:
[----:B------:R-:W-:Y:S05]  /*b960*/  BPT.TRAP 0x1 ;  /* 0x000000040000795c */ /* 0x000fea0000300000 */
[----:B------:R-:W-:-:S04]  /*b970*/  HFMA2 R3, -RZ, RZ, 0, 0 ;  /* 0x00000000ff037431 */ /* 0x000fc800000001ff */
[----:B------:R-:W-:Y:S05]  /*b980*/  RET.REL.NODEC R2 `(_ZN7cutlass13device_kernelINS_4gemm6kernel13GemmUniversalIN4cute5tupleIJiiiiEEENS1_10collective13CollectiveMmaINS1_35MainloopSm100TmaUmmaWarpSpecializedILi6ELi2ELi2ENS5_IJNS4_1CILi1EEESB_SB_EEEEENS5_IJNSA_ILi128EEENSA_ILi256EEENSA_ILi32EEEEEENS_10bfloat16_tENS5_IJSB_llEEESI_NS5_IJlSB_lEEENS4_8TiledMMAINS4_8MMA_AtomIJNS4_20SM100_MMA_F16BF16_SSISI_SI_fLi128ELi256ELNS4_4UMMA5MajorE1ELSP_0ELNSO_7ScaleInE0ELSQ_0EEEEEENS4_6LayoutISC_NS5_IJNSA_ILi0EEESU_SU_EEEEENS5_IJNS4_10UnderscoreESX_SX_EEEEENS4_13SM90_TMA_LOADENS4_14ComposedLayoutINS4_7SwizzleILi3ELi4ELi3EEENS4_18smem_ptr_flag_bitsILi16EEENST_INS5_IJNSA_ILi64EEENSA_ILi8EEEEEENS5_IJSB_S16_EEEEEEEvNS4_8identityES10_NS11_INS12_ILi2ELi4ELi3EEES15_NST_INS5_IJS17_SG_EEENS5_IJSG_SB_EEEEEEEvS1C_EENS_8epilogue10collective18CollectiveEpilogueINS1J_23Sm100TmaWarpSpecializedILi4ELi2ELi64ELb1ELb0EEEJSH_NS5_IJNST_ISE_SB_EENST_IS16_SB_EEEEESI_SK_SI_SK_NS1J_6fusion15FusionCallbacksIS1N_NS1R_17LinearCombinationISI_fSI_fLNS_15FloatRoundStyleE2EEESH_S1Q_JEEENS4_5SM1004TMEM4LOAD26SM100_TMEM_LOAD_32dp32b64xES10_NS11_IS13_S15_NST_INS5_IJS17_S16_EEENS5_IJS16_SB_EEEEEEENS4_39AutoVectorizingCopyWithAssumedAlignmentILi128EEENS4_14SM90_TMA_STOREES24_S26_S26_EEEvvEEEEvNT_6ParamsE) ;  /* 0xffffff44029c7950 */ /* 0x000fea0003c3ffff */
        .weak           $__internal_1_$__cuda_sm10x_tcgen05_guardrail_trap_phase_invalid_during_alloc
        .type           $__internal_1_$__cuda_sm10x_tcgen05_guardrail_trap_phase_invalid_during_alloc,@function
        .size           $__internal_1_$__cuda_sm10x_tcgen05_guardrail_trap_phase_invalid_during_alloc,($__internal_2_$__cuda_sm10x_tcgen05_guardrail_trap_unallocated_columns_being_dealloced - $__internal_1_$__cuda_sm10x_tcgen05_guardrail_trap_phase_invalid_during_alloc)
$__internal_1_$__cuda_sm10x_tcgen05_guardrail_trap_phase_invalid_during_alloc:
[----:B------:R-:W-:Y:S05]  /*b990*/  BPT.TRAP 0x1 ;  /* 0x000000040000795c */ /* 0x000fea0000300000 */
[----:B------:R-:W-:-:S04]  /*b9a0*/  MOV R3, 0x0 ;  /* 0x0000000000037802 */ /* 0x000fc80000000f00 */
[----:B------:R-:W-:Y:S05]  /*b9b0*/  RET.REL.NODEC R2 `(_ZN7cutlass13device_kernelINS_4gemm6kernel13GemmUniversalIN4cute5tupleIJiiiiEEENS1_10collective13CollectiveMmaINS1_35MainloopSm100TmaUmmaWarpSpecializedILi6ELi2ELi2ENS5_IJNS4_1CILi1EEESB_SB_EEEEENS5_IJNSA_ILi128EEENSA_ILi256EEENSA_ILi32EEEEEENS_10bfloat16_tENS5_IJSB_llEEESI_NS5_IJlSB_lEEENS4_8TiledMMAINS4_8MMA_AtomIJNS4_20SM100_MMA_F16BF16_SSISI_SI_fLi128ELi256ELNS4_4UMMA5MajorE1ELSP_0ELNSO_7ScaleInE0ELSQ_0EEEEEENS4_6LayoutISC_NS5_IJNSA_ILi0EEESU_SU_EEEEENS5_IJNS4_10UnderscoreESX_SX_EEEEENS4_13SM90_TMA_LOADENS4_14ComposedLayoutINS4_7SwizzleILi3ELi4ELi3EEENS4_18smem_ptr_flag_bitsILi16EEENST_INS5_IJNSA_ILi64EEENSA_ILi8EEEEEENS5_IJSB_S16_EEEEEEEvNS4_8identityES10_NS11_INS12_ILi2ELi4ELi3EEES15_NST_INS5_IJS17_SG_EEENS5_IJSG_SB_EEEEEEEvS1C_EENS_8epilogue10collective18CollectiveEpilogueINS1J_23Sm100TmaWarpSpecializedILi4ELi2ELi64ELb1ELb0EEEJSH_NS5_IJNST_ISE_SB_EENST_IS16_SB_EEEEESI_SK_SI_SK_NS1J_6fusion15FusionCallbacksIS1N_NS1R_17LinearCombinationISI_fSI_fLNS_15FloatRoundStyleE2EEESH_S1Q_JEEENS4_5SM1004TMEM4LOAD26SM100_TMEM_LOAD_32dp32b64xES10_NS11_IS13_S15_NST_INS5_IJS17_S16_EEENS5_IJS16_SB_EEEEEEENS4_39AutoVectorizingCopyWithAssumedAlignmentILi128EEENS4_14SM90_TMA_STOREES24_S26_S26_EEEvvEEEEvNT_6ParamsE) ;  /* 0xffffff4402907950 */ /* 0x000fea0003c3ffff */
        .weak           $__internal_2_$__cuda_sm10x_tcgen05_guardrail_trap_unallocated_columns_being_dealloced
        .type           $__internal_2_$__cuda_sm10x_tcgen05_guardrail_trap_unallocated_columns_being_dealloced,@function
        .size           $__internal_2_$__cuda_sm10x_tcgen05_guardrail_trap_unallocated_columns_being_dealloced,(.L_x_176 - $__internal_2_$__cuda_sm10x_tcgen05_guardrail_trap_unallocated_columns_being_dealloced)
$__internal_2_$__cuda_sm10x_tcgen05_guardrail_trap_unallocated_columns_being_dealloced:
[----:B------:R-:W-:Y:S05]  /*b9c0*/  BPT.TRAP 0x1 ;  /* 0x000000040000795c */ /* 0x000fea0000300000 */
[----:B------:R-:W-:-:S04]  /*b9d0*/  HFMA2 R3, -RZ, RZ, 0, 0 ;  /* 0x00000000ff037431 */ /* 0x000fc800000001ff */
[----:B------:R-:W-:Y:S05]  /*b9e0*/  RET.REL.NODEC R2 `(_ZN7cutlass13device_kernelINS_4gemm6kernel13GemmUniversalIN4cute5tupleIJiiiiEEENS1_10collective13CollectiveMmaINS1_35MainloopSm100TmaUmmaWarpSpecializedILi6ELi2ELi2ENS5_IJNS4_1CILi1EEESB_SB_EEEEENS5_IJNSA_ILi128EEENSA_ILi256EEENSA_ILi32EEEEEENS_10bfloat16_tENS5_IJSB_llEEESI_NS5_IJlSB_lEEENS4_8TiledMMAINS4_8MMA_AtomIJNS4_20SM100_MMA_F16BF16_SSISI_SI_fLi128ELi256ELNS4_4UMMA5MajorE1ELSP_0ELNSO_7ScaleInE0ELSQ_0EEEEEENS4_6LayoutISC_NS5_IJNSA_ILi0EEESU_SU_EEEEENS5_IJNS4_10UnderscoreESX_SX_EEEEENS4_13SM90_TMA_LOADENS4_14ComposedLayoutINS4_7SwizzleILi3ELi4ELi3EEENS4_18smem_ptr_flag_bitsILi16EEENST_INS5_IJNSA_ILi64EEENSA_ILi8EEEEEENS5_IJSB_S16_EEEEEEEvNS4_8identityES10_NS11_INS12_ILi2ELi4ELi3EEES15_NST_INS5_IJS17_SG_EEENS5_IJSG_SB_EEEEEEEvS1C_EENS_8epilogue10collective18CollectiveEpilogueINS1J_23Sm100TmaWarpSpecializedILi4ELi2ELi64ELb1ELb0EEEJSH_NS5_IJNST_ISE_SB_EENST_IS16_SB_EEEEESI_SK_SI_SK_NS1J_6fusion15FusionCallbacksIS1N_NS1R_17LinearCombinationISI_fSI_fLNS_15FloatRoundStyleE2EEESH_S1Q_JEEENS4_5SM1004TMEM4LOAD26SM100_TMEM_LOAD_32dp32b64xES10_NS11_IS13_S15_NST_INS5_IJS17_S16_EEENS5_IJS16_SB_EEEEEEENS4_39AutoVectorizingCopyWithAssumedAlignmentILi128EEENS4_14SM90_TMA_STOREES24_S26_S26_EEEvvEEEEvNT_6ParamsE) ;  /* 0xffffff4402847950 */ /* 0x000fea0003c3ffff */
.L_x_175:
[----:B------:R-:W-:-:S00]  /*b9f0*/  BRA `(.L_x_175) ;  /* 0xfffffffc00fc7947 */ /* 0x000fc0000383ffff */
[----:B------:R-:W-:-:S00]  /*ba00*/  NOP ;  /* 0x0000000000007918 */ /* 0x000fc00000000000 */
[----:B------:R-:W-:-:S00]  /*ba10*/  NOP ;  /* 0x0000000000007918 */ /* 0x000fc00000000000 */
[----:B------:R-:W-:-:S00]  /*ba20*/  NOP ;  /* 0x0000000000007918 */ /* 0x000fc00000000000 */
[----:B------:R-:W-:-:S00]  /*ba30*/  NOP ;  /* 0x0000000000007918 */ /* 0x000fc00000000000 */
[----:B------:R-:W-:-:S00]  /*ba40*/  NOP ;  /* 0x0000000000007918 */ /* 0x000fc00000000000 */
[----:B------:R-:W-:-:S00]  /*ba50*/  NOP ;  /* 0x0000000000007918 */ /* 0x000fc00000000000 */
[----:B------:R-:W-:-:S00]  /*ba60*/  NOP ;  /* 0x0000000000007918 */ /* 0x000fc00000000000 */
[----:B------:R-:W-:-:S00]  /*ba70*/  NOP ;  /* 0x0000000000007918 */ /* 0x000fc00000000000 */
.L_x_176:


//--------------------- .nv.global.init           --------------------------
	.section	.nv.global.init,"aw",@progbits
.nv.global.init:
	.type		$str$27,@object
	.size		$str$27,($str$28 - $str$27)
$str$27:
        /*0000*/ 	.byte	0x28, 0x61, 0x64, 0x64, 0x72, 0x65, 0x73, 0x73, 0x20, 0x26, 0x20, 0x6d, 0x61, 0x73, 0x6b, 0x29
        /*0010*/ 	.byte	0x20, 0x3d, 0x3d, 0x20, 0x30, 0x00
	.type		$str$28,@object
	.size		$str$28,($str$26 - $str$28)
$str$28:
        /*0016*/ 	.byte	0x2f, 0x74, 0x6d, 0x70, 0x2f, 0x63, 0x75, 0x74, 0x6c, 0x61, 0x73, 0x73, 0x5f, 0x73, 0x77, 0x65
        /*0026*/ 	.byte	0x65, 0x70, 0x5f, 0x73, 0x72, 0x63, 0x2f, 0x69, 0x6e, 0x63, 0x6c, 0x75, 0x64, 0x65, 0x2f, 0x63
        /*0036*/ 	.byte	0x75, 0x74, 0x65, 0x2f, 0x70, 0x6f, 0x69, 0x6e, 0x74, 0x65, 0x72, 0x5f, 0x66, 0x6c, 0x61, 0x67
        /*0046*/ 	.byte	0x67, 0x65, 0x64, 0x2e, 0x68, 0x70, 0x70, 0x00
	.type		$str$26,@object
	.size		$str$26,($str$25 - $str$26)
$str$26:
        /*004e*/ 	.byte	0x2f, 0x74, 0x6d, 0x70, 0x2f, 0x63, 0x75, 0x74, 0x6c, 0x61, 0x73, 0x73, 0x5f, 0x73, 0x77, 0x65
        /*005e*/ 	.byte	0x65, 0x70, 0x5f, 0x73, 0x72, 0x63, 0x2f, 0x69, 0x6e, 0x63, 0x6c, 0x75, 0x64, 0x65, 0x2f, 0x63
        /*006e*/ 	.byte	0x75, 0x74, 0x65, 0x2f, 0x61, 0x74, 0x6f, 0x6d, 0x2f, 0x63, 0x6f, 0x70, 0x79, 0x5f, 0x74, 0x72
        /*007e*/ 	.byte	0x61, 0x69, 0x74, 0x73, 0x5f, 0x73, 0x6d, 0x31, 0x30, 0x30, 0x2e, 0x68, 0x70, 0x70, 0x00
	.type		$str$25,@object
	.size		$str$25,(__unnamed_1 - $str$25)
$str$25:
        /*008d*/ 	.byte	0x28, 0x28, 0x75, 0x69, 0x6e, 0x74, 0x33, 0x32, 0x5f, 0x74, 0x28, 0x74, 0x68, 0x72, 0x65, 0x61
        /*009d*/ 	.byte	0x64, 0x49, 0x64, 0x78, 0x2e, 0x78, 0x29, 0x20, 0x2f, 0x20, 0x33, 0x32, 0x29, 0x20, 0x25, 0x20
        /*00ad*/ 	.byte	0x34, 0x29, 0x20, 0x3d, 0x3d, 0x20, 0x28, 0x28, 0x28, 0x74, 0x6d, 0x65, 0x6d, 0x5f, 0x61, 0x64
        /*00bd*/ 	.byte	0x64, 0x72, 0x20, 0x3e, 0x3e, 0x20, 0x31, 0x36, 0x29, 0x20, 0x2f, 0x20, 0x33, 0x32, 0x29, 0x20
        /*00cd*/ 	.byte	0x25, 0x20, 0x34, 0x29, 0x00
	.type		__unnamed_1,@object
	.size		__unnamed_1,(__unnamed_2 - __unnamed_1)
__unnamed_1:
        /*00d2*/ 	.byte	0x61, 0x75, 0x74, 0x6f, 0x20, 0x63, 0x75, 0x74, 0x65, 0x3a, 0x3a, 0x61, 0x73, 0x5f, 0x70, 0x6f
        /* <DEDUP_REMOVED lines=24> */
        /*0262*/ 	.byte	0x38, 0x31, 0x39, 0x32, 0x3e, 0x3e, 0x3e, 0x3e, 0x5d, 0x00
	.type		__unnamed_2,@object
	.size		__unnamed_2,(.L_2 - __unnamed_2)
__unnamed_2:
        /* <DEDUP_REMOVED lines=43> */
        /*051c*/ 	.byte	0x74, 0x65, 0x3a, 0x3a, 0x43, 0x3c, 0x30, 0x3e, 0x3e, 0x3e, 0x3e, 0x5d, 0x00
.L_2:


//--------------------- .nv.shared._ZN7cutlass13device_kernelINS_4gemm6kernel13GemmUniversalIN4cute5tupleIJiiiiEEENS1_10collective13CollectiveMmaINS1_35MainloopSm100TmaUmmaWarpSpecializedILi6ELi2ELi2ENS5_IJNS4_1CILi1EEESB_SB_EEEEENS5_IJNSA_ILi128EEENSA_ILi256EEENSA_ILi32EEEEEENS_10bfloat16_tENS5_IJSB_llEEESI_NS5_IJlSB_lEEENS4_8TiledMMAINS4_8MMA_AtomIJNS4_20SM100_MMA_F16BF16_SSISI_SI_fLi128ELi256ELNS4_4UMMA5MajorE1ELSP_0ELNSO_7ScaleInE0ELSQ_0EEEEEENS4_6LayoutISC_NS5_IJNSA_ILi0EEESU_SU_EEEEENS5_IJNS4_10UnderscoreESX_SX_EEEEENS4_13SM90_TMA_LOADENS4_14ComposedLayoutINS4_7SwizzleILi3ELi4ELi3EEENS4_18smem_ptr_flag_bitsILi16EEENST_INS5_IJNSA_ILi64EEENSA_ILi8EEEEEENS5_IJSB_S16_EEEEEEEvNS4_8identityES10_NS11_INS12_ILi2ELi4ELi3EEES15_NST_INS5_IJS17_SG_EEENS5_IJSG_SB_EEEEEEEvS1C_EENS_8epilogue10collective18CollectiveEpilogueINS1J_23Sm100TmaWarpSpecializedILi4ELi2ELi64ELb1ELb0EEEJSH_NS5_IJNST_ISE_SB_EENST_IS16_SB_EEEEESI_SK_SI_SK_NS1J_6fusion15FusionCallbacksIS1N_NS1R_17LinearCombinationISI_fSI_fLNS_15FloatRoundStyleE2EEESH_S1Q_JEEENS4_5SM1004TMEM4LOAD26SM100_TMEM_LOAD_32dp32b64xES10_NS11_IS13_S15_NST_INS5_IJS17_S16_EEENS5_IJS16_SB_EEEEEEENS4_39AutoVectorizingCopyWithAssumedAlignmentILi128EEENS4_14SM90_TMA_STOREES24_S26_S26_EEEvvEEEEvNT_6ParamsE --------------------------
	.section	.nv.shared._ZN7cutlass13device_kernelINS_4gemm6kernel13GemmUniversalIN4cute5tupleIJiiiiEEENS1_10collective13CollectiveMmaINS1_35MainloopSm100TmaUmmaWarpSpecializedILi6ELi2ELi2ENS5_IJNS4_1CILi1EEESB_SB_EEEEENS5_IJNSA_ILi128EEENSA_ILi256EEENSA_ILi32EEEEEENS_10bfloat16_tENS5_IJSB_llEEESI_NS5_IJlSB_lEEENS4_8TiledMMAINS4_8MMA_AtomIJNS4_20SM100_MMA_F16BF16_SSISI_SI_fLi128ELi256ELNS4_4UMMA5MajorE1ELSP_0ELNSO_7ScaleInE0ELSQ_0EEEEEENS4_6LayoutISC_NS5_IJNSA_ILi0EEESU_SU_EEEEENS5_IJNS4_10UnderscoreESX_SX_EEEEENS4_13SM90_TMA_LOADENS4_14ComposedLayoutINS4_7SwizzleILi3ELi4ELi3EEENS4_18smem_ptr_flag_bitsILi16EEENST_INS5_IJNSA_ILi64EEENSA_ILi8EEEEEENS5_IJSB_S16_EEEEEEEvNS4_8identityES10_NS11_INS12_ILi2ELi4ELi3EEES15_NST_INS5_IJS17_SG_EEENS5_IJSG_SB_EEEEEEEvS1C_EENS_8epilogue10collective18CollectiveEpilogueINS1J_23Sm100TmaWarpSpecializedILi4ELi2ELi64ELb1ELb0EEEJSH_NS5_IJNST_ISE_SB_EENST_IS16_SB_EEEEESI_SK_SI_SK_NS1J_6fusion15FusionCallbacksIS1N_NS1R_17LinearCombinationISI_fSI_fLNS_15FloatRoundStyleE2EEESH_S1Q_JEEENS4_5SM1004TMEM4LOAD26SM100_TMEM_LOAD_32dp32b64xES10_NS11_IS13_S15_NST_INS5_IJS17_S16_EEENS5_IJS16_SB_EEEEEEENS4_39AutoVectorizingCopyWithAssumedAlignmentILi128EEENS4_14SM90_TMA_STOREES24_S26_S26_EEEvvEEEEvNT_6ParamsE,"aw",@nobits
	.sectionflags	@""
	.align	16
	.zero		1024


//--------------------- .nv.shared.reserved.0     --------------------------
	.section	.nv.shared.reserved.0,"aw",@nobits
	.weak		__nv_reservedSMEM_offset_0_alias
	.size		__nv_reservedSMEM_offset_0_alias, 0, 64
	.other		__nv_reservedSMEM_offset_0_alias,@"STO_CUDA_RESERVED_SHARED STV_DEFAULT"
__nv_reservedSMEM_offset_0_alias:
	.zero		0
.nv.shared.reserved.0:
	.zero		64
	.weak		__nv_reservedSMEM_tcgen05_partition
	.type		__nv_reservedSMEM_tcgen05_partition,@object
	.size		__nv_reservedSMEM_tcgen05_partition,(.L_0 - __nv_reservedSMEM_tcgen05_partition)
__nv_reservedSMEM_tcgen05_partition:
	.zero		32
.L_0:


//--------------------- .nv.global                --------------------------
	.section	.nv.global,"aw",@nobits
.nv.global:
	.type		_ZN40_INTERNAL_5d33c95b_4_k_cu_205e19ce_345594cute1_E,@object
	.size		_ZN40_INTERNAL_5d33c95b_4_k_cu_205e19ce_345594cute1_E,(_ZN40_INTERNAL_5d33c95b_4_k_cu_205e19ce_345594cuda3std3__45__cpo6cbeginE - _ZN40_INTERNAL_5d33c95b_4_k_cu_205e19ce_345594cute1_E)
_ZN40_INTERNAL_5d33c95b_4_k_cu_205e19ce_345594cute1_E:
	.zero		1
	.type		_ZN40_INTERNAL_5d33c95b_4_k_cu_205e19ce_345594cuda3std3__45__cpo6cbeginE,@object
	.size		_ZN40_INTERNAL_5d33c95b_4_k_cu_205e19ce_345594cuda3std3__45__cpo6cbeginE,(_ZN40_INTERNAL_5d33c95b_4_k_cu_205e19ce_345594cuda3std3__48in_placeE - _ZN40_INTERNAL_5d33c95b_4_k_cu_205e19ce_345594cuda3std3__45__cpo6cbeginE)
_ZN40_INTERNAL_5d33c95b_4_k_cu_205e19ce_345594cuda3std3__45__cpo6cbeginE:
	.zero		1
	.type		_ZN40_INTERNAL_5d33c95b_4_k_cu_205e19ce_345594cuda3std3__48in_placeE,@object
	.size		_ZN40_INTERNAL_5d33c95b_4_k_cu_205e19ce_345594cuda3std3__48in_placeE,(_ZN40_INTERNAL_5d33c95b_4_k_cu_205e19ce_345594cuda3std6ranges3__45__cpo9iter_moveE - _ZN40_INTERNAL_5d33c95b_4_k_cu_205e19ce_345594cuda3std3__48in_placeE)
_ZN40_INTERNAL_5d33c95b_4_k_cu_205e19ce_345594cuda3std3__48in_placeE:
	.zero		1
	.type		_ZN40_INTERNAL_5d33c95b_4_k_cu_205e19ce_345594cuda3std6ranges3__45__cpo9iter_moveE,@object
	.size		_ZN40_INTERNAL_5d33c95b_4_k_cu_205e19ce_345594cuda3std6ranges3__45__cpo9iter_moveE,(_ZN40_INTERNAL_5d33c95b_4_k_cu_205e19ce_345594cuda3std3__45__cpo5beginE - _ZN40_INTERNAL_5d33c95b_4_k_cu_205e19ce_345594cuda3std6ranges3__45__cpo9iter_moveE)
_ZN40_INTERNAL_5d33c95b_4_k_cu_205e19ce_345594cuda3std6ranges3__45__cpo9iter_moveE:
	.zero		1
	.type		_ZN40_INTERNAL_5d33c95b_4_k_cu_205e19ce_345594cuda3std3__45__cpo5beginE,@object
	.size		_ZN40_INTERNAL_5d33c95b_4_k_cu_205e19ce_345594cuda3std3__45__cpo5beginE,(_ZN40_INTERNAL_5d33c95b_4_k_cu_205e19ce_345594cuda3std3__442_GLOBAL__N__5d33c95b_4_k_cu_205e19ce_345596ignoreE - _ZN40_INTERNAL_5d33c95b_4_k_cu_205e19ce_345594cuda3std3__45__cpo5beginE)
_ZN40_INTERNAL_5d33c95b_4_k_cu_205e19ce_345594cuda3std3__45__cpo5beginE:
	.zero		1
	.type		_ZN40_INTERNAL_5d33c95b_4_k_cu_205e19ce_345594cuda3std3__442_GLOBAL__N__5d33c95b_4_k_cu_205e19ce_345596ignoreE,@object
	.size		_ZN40_INTERNAL_5d33c95b_4_k_cu_205e19ce_345594cuda3std3__442_GLOBAL__N__5d33c95b_4_k_cu_205e19ce_345596ignoreE,(_ZN40_INTERNAL_5d33c95b_4_k_cu_205e19ce_345594cute7productE - _ZN40_INTERNAL_5d33c95b_4_k_cu_205e19ce_345594cuda3std3__442_GLOBAL__N__5d33c95b_4_k_cu_205e19ce_345596ignoreE)
_ZN40_INTERNAL_5d33c95b_4_k_cu_205e19ce_345594cuda3std3__442_GLOBAL__N__5d33c95b_4_k_cu_205e19ce_345596ignoreE:
	.zero		1
	.type		_ZN40_INTERNAL_5d33c95b_4_k_cu_205e19ce_345594cute7productE,@object
	.size		_ZN40_INTERNAL_5d33c95b_4_k_cu_205e19ce_345594cute7productE,(_ZN40_INTERNAL_5d33c95b_4_k_cu_205e19ce_345594cuda3std3__45__cpo3endE - _ZN40_INTERNAL_5d33c95b_4_k_cu_205e19ce_345594cute7productE)
_ZN40_INTERNAL_5d33c95b_4_k_cu_205e19ce_345594cute7productE:
	.zero		1
	.type		_ZN40_INTERNAL_5d33c95b_4_k_cu_205e19ce_345594cuda3std3__45__cpo3endE,@object
	.size		_ZN40_INTERNAL_5d33c95b_4_k_cu_205e19ce_345594cuda3std3__45__cpo3endE,(_ZN40_INTERNAL_5d33c95b_4_k_cu_205e19ce_345594cuda3std3__419piecewise_constructE - _ZN40_INTERNAL_5d33c95b_4_k_cu_205e19ce_345594cuda3std3__45__cpo3endE)
_ZN40_INTERNAL_5d33c95b_4_k_cu_205e19ce_345594cuda3std3__45__cpo3endE:
	.zero		1
	.type		_ZN40_INTERNAL_5d33c95b_4_k_cu_205e19ce_345594cuda3std3__419piecewise_constructE,@object
	.size		_ZN40_INTERNAL_5d33c95b_4_k_cu_205e19ce_345594cuda3std3__419piecewise_constructE,(_ZN40_INTERNAL_5d33c95b_4_k_cu_205e19ce_345594cuda3std3__45__cpo4cendE - _ZN40_INTERNAL_5d33c95b_4_k_cu_205e19ce_345594cuda3std3__419piecewise_constructE)
_ZN40_INTERNAL_5d33c95b_4_k_cu_205e19ce_345594cuda3std3__419piecewise_constructE:
	.zero		1
	.type		_ZN40_INTERNAL_5d33c95b_4_k_cu_205e19ce_345594cuda3std3__45__cpo4cendE,@object
	.size		_ZN40_INTERNAL_5d33c95b_4_k_cu_205e19ce_345594cuda3std3__45__cpo4cendE,(_ZN40_INTERNAL_5d33c95b_4_k_cu_205e19ce_345594cuda3std6ranges3__45__cpo4swapE - _ZN40_INTERNAL_5d33c95b_4_k_cu_205e19ce_345594cuda3std3__45__cpo4cendE)
_ZN40_INTERNAL_5d33c95b_4_k_cu_205e19ce_345594cuda3std3__45__cpo4cendE:
	.zero		1
	.type		_ZN40_INTERNAL_5d33c95b_4_k_cu_205e19ce_345594cuda3std6ranges3__45__cpo4swapE,@object
	.size		_ZN40_INTERNAL_5d33c95b_4_k_cu_205e19ce_345594cuda3std6ranges3__45__cpo4swapE,(.L_10 - _ZN40_INTERNAL_5d33c95b_4_k_cu_205e19ce_345594cuda3std6ranges3__45__cpo4swapE)
_ZN40_INTERNAL_5d33c95b_4_k_cu_205e19ce_345594cuda3std6ranges3__45__cpo4swapE:
	.zero		1
.L_10:


//--------------------- .nv.constant0._ZN7cutlass13device_kernelINS_4gemm6kernel13GemmUniversalIN4cute5tupleIJiiiiEEENS1_10collective13CollectiveMmaINS1_35MainloopSm100TmaUmmaWarpSpecializedILi6ELi2ELi2ENS5_IJNS4_1CILi1EEESB_SB_EEEEENS5_IJNSA_ILi128EEENSA_ILi256EEENSA_ILi32EEEEEENS_10bfloat16_tENS5_IJSB_llEEESI_NS5_IJlSB_lEEENS4_8TiledMMAINS4_8MMA_AtomIJNS4_20SM100_MMA_F16BF16_SSISI_SI_fLi128ELi256ELNS4_4UMMA5MajorE1ELSP_0ELNSO_7ScaleInE0ELSQ_0EEEEEENS4_6LayoutISC_NS5_IJNSA_ILi0EEESU_SU_EEEEENS5_IJNS4_10UnderscoreESX_SX_EEEEENS4_13SM90_TMA_LOADENS4_14ComposedLayoutINS4_7SwizzleILi3ELi4ELi3EEENS4_18smem_ptr_flag_bitsILi16EEENST_INS5_IJNSA_ILi64EEENSA_ILi8EEEEEENS5_IJSB_S16_EEEEEEEvNS4_8identityES10_NS11_INS12_ILi2ELi4ELi3EEES15_NST_INS5_IJS17_SG_EEENS5_IJSG_SB_EEEEEEEvS1C_EENS_8epilogue10collective18CollectiveEpilogueINS1J_23Sm100TmaWarpSpecializedILi4ELi2ELi64ELb1ELb0EEEJSH_NS5_IJNST_ISE_SB_EENST_IS16_SB_EEEEESI_SK_SI_SK_NS1J_6fusion15FusionCallbacksIS1N_NS1R_17LinearCombinationISI_fSI_fLNS_15FloatRoundStyleE2EEESH_S1Q_JEEENS4_5SM1004TMEM4LOAD26SM100_TMEM_LOAD_32dp32b64xES10_NS11_IS13_S15_NST_INS5_IJS17_S16_EEENS5_IJS16_SB_EEEEEEENS4_39AutoVectorizingCopyWithAssumedAlignmentILi128EEENS4_14SM90_TMA_STOREES24_S26_S26_EEEvvEEEEvNT_6ParamsE --------------------------
	.section	.nv.constant0._ZN7cutlass13device_kernelINS_4gemm6kernel13GemmUniversalIN4cute5tupleIJiiiiEEENS1_10collective13CollectiveMmaINS1_35MainloopSm100TmaUmmaWarpSpecializedILi6ELi2ELi2ENS5_IJNS4_1CILi1EEESB_SB_EEEEENS5_IJNSA_ILi128EEENSA_ILi256EEENSA_ILi32EEEEEENS_10bfloat16_tENS5_IJSB_llEEESI_NS5_IJlSB_lEEENS4_8TiledMMAINS4_8MMA_AtomIJNS4_20SM100_MMA_F16BF16_SSISI_SI_fLi128ELi256ELNS4_4UMMA5MajorE1ELSP_0ELNSO_7ScaleInE0ELSQ_0EEEEEENS4_6LayoutISC_NS5_IJNSA_ILi0EEESU_SU_EEEEENS5_IJNS4_10UnderscoreESX_SX_EEEEENS4_13SM90_TMA_LOADENS4_14ComposedLayoutINS4_7SwizzleILi3ELi4ELi3EEENS4_18smem_ptr_flag_bitsILi16EEENST_INS5_IJNSA_ILi64EEENSA_ILi8EEEEEENS5_IJSB_S16_EEEEEEEvNS4_8identityES10_NS11_INS12_ILi2ELi4ELi3EEES15_NST_INS5_IJS17_SG_EEENS5_IJSG_SB_EEEEEEEvS1C_EENS_8epilogue10collective18CollectiveEpilogueINS1J_23Sm100TmaWarpSpecializedILi4ELi2ELi64ELb1ELb0EEEJSH_NS5_IJNST_ISE_SB_EENST_IS16_SB_EEEEESI_SK_SI_SK_NS1J_6fusion15FusionCallbacksIS1N_NS1R_17LinearCombinationISI_fSI_fLNS_15FloatRoundStyleE2EEESH_S1Q_JEEENS4_5SM1004TMEM4LOAD26SM100_TMEM_LOAD_32dp32b64xES10_NS11_IS13_S15_NST_INS5_IJS17_S16_EEENS5_IJS16_SB_EEEEEEENS4_39AutoVectorizingCopyWithAssumedAlignmentILi128EEENS4_14SM90_TMA_STOREES24_S26_S26_EEEvvEEEEvNT_6ParamsE,"a",@progbits
	.sectionflags	@""
	.align	4
.nv.constant0._ZN7cutlass13device_kernelINS_4gemm6kernel13GemmUniversalIN4cute5tupleIJiiiiEEENS1_10collective13CollectiveMmaINS1_35MainloopSm100TmaUmmaWarpSpecializedILi6ELi2ELi2ENS5_IJNS4_1CILi1EEESB_SB_EEEEENS5_IJNSA_ILi128EEENSA_ILi256EEENSA_ILi32EEEEEENS_10bfloat16_tENS5_IJSB_llEEESI_NS5_IJlSB_lEEENS4_8TiledMMAINS4_8MMA_AtomIJNS4_20SM100_MMA_F16BF16_SSISI_SI_fLi128ELi256ELNS4_4UMMA5MajorE1ELSP_0ELNSO_7ScaleInE0ELSQ_0EEEEEENS4_6LayoutISC_NS5_IJNSA_ILi0EEESU_SU_EEEEENS5_IJNS4_10UnderscoreESX_SX_EEEEENS4_13SM90_TMA_LOADENS4_14ComposedLayoutINS4_7SwizzleILi3ELi4ELi3EEENS4_18smem_ptr_flag_bitsILi16EEENST_INS5_IJNSA_ILi64EEENSA_ILi8EEEEEENS5_IJSB_S16_EEEEEEEvNS4_8identityES10_NS11_INS12_ILi2ELi4ELi3EEES15_NST_INS5_IJS17_SG_EEENS5_IJSG_SB_EEEEEEEvS1C_EENS_8epilogue10collective18CollectiveEpilogueINS1J_23Sm100TmaWarpSpecializedILi4ELi2ELi64ELb1ELb0EEEJSH_NS5_IJNST_ISE_SB_EENST_IS16_SB_EEEEESI_SK_SI_SK_NS1J_6fusion15FusionCallbacksIS1N_NS1R_17LinearCombinationISI_fSI_fLNS_15FloatRoundStyleE2EEESH_S1Q_JEEENS4_5SM1004TMEM4LOAD26SM100_TMEM_LOAD_32dp32b64xES10_NS11_IS13_S15_NST_INS5_IJS17_S16_EEENS5_IJS16_SB_EEEEEEENS4_39AutoVectorizingCopyWithAssumedAlignmentILi128EEENS4_14SM90_TMA_STOREES24_S26_S26_EEEvvEEEEvNT_6ParamsE:
	.zero		2944


//--------------------- SYMBOLS --------------------------

	.type		.nv.reservedSmem.offset0,@object
	.size		.nv.reservedSmem.offset0,0x4
	.type		.nv.reservedSmem.cap,@object
	.size		.nv.reservedSmem.cap,0x4
	.type		__assertfail,@function
